	.target	sm_100a

	.elftype	@"ET_EXEC"


//--------------------- .note.nv.tkinfo           --------------------------
	.section	.note.nv.tkinfo,"",@"SHT_NOTE"
	.sectionflags	@"SHF_NOTE_NV_TKINFO"
	.tkinfo
        /*0018*/ 	.word	0x00000081
        /*0030*/ 	.string	""
        /*0030*/ 	.string	"ptxas-blackwell"
        /*0030*/ 	.string	"Cuda compilation tools, release 12.9, V12.9.86"
        /*0030*/ 	.string	"Build cuda_12.9.r12.9/compiler.36037853_0"
        /*0030*/ 	.string	"-v  -suppress-debug-info  -lineinfo  -arch sm_100a "



//--------------------- .note.nv.cuver            --------------------------
	.section	.note.nv.cuver,"",@"SHT_NOTE"
	.sectionflags	@"SHF_NOTE_NV_CUVER"
        /*0018*/ 	.short	0x0001
        /*001a*/ 	.short	0x0064
        /*001c*/ 	.short	0x0001
        /*001e*/ 	.short	0x0000
        /*0020*/ 	.short	0x0001
        /*0022*/ 	.short	0x0000


//--------------------- .nv.info                  --------------------------
	.section	.nv.info,"",@"SHT_CUDA_INFO"
	.align	4


	//----- nvinfo : EIATTR_REGCOUNT
	.align		4
        /*0000*/ 	.byte	0x04, 0x2f
        /*0002*/ 	.short	(.L_4 - .L_3)
	.align		4
.L_3:
        /*0004*/ 	.word	index@(gluon_tcgen05)
        /*0008*/ 	.word	0x000000aa


	//----- nvinfo : EIATTR_FRAME_SIZE
	.align		4
.L_4:
        /*000c*/ 	.byte	0x04, 0x11
        /*000e*/ 	.short	(.L_6 - .L_5)
	.align		4
.L_5:
        /*0010*/ 	.word	index@($__internal_2_$__cuda_sm10x_tcgen05_guardrail_trap_unallocated_columns_being_dealloced)
        /*0014*/ 	.word	0x00000000


	//----- nvinfo : EIATTR_FRAME_SIZE
	.align		4
.L_6:
        /*0018*/ 	.byte	0x04, 0x11
        /*001a*/ 	.short	(.L_8 - .L_7)
	.align		4
.L_7:
        /*001c*/ 	.word	index@($__internal_1_$__cuda_sm10x_tcgen05_guardrail_trap_phase_invalid_during_alloc)
        /*0020*/ 	.word	0x00000000


	//----- nvinfo : EIATTR_FRAME_SIZE
	.align		4
.L_8:
        /*0024*/ 	.byte	0x04, 0x11
        /*0026*/ 	.short	(.L_10 - .L_9)
	.align		4
.L_9:
        /*0028*/ 	.word	index@($__internal_0_$__cuda_sm10x_tcgen05_guardrail_trap_col_being_dealloced_not_returned_by_alloc)
        /*002c*/ 	.word	0x00000000


	//----- nvinfo : EIATTR_FRAME_SIZE
	.align		4
.L_10:
        /*0030*/ 	.byte	0x04, 0x11
        /*0032*/ 	.short	(.L_12 - .L_11)
	.align		4
.L_11:
        /*0034*/ 	.word	index@(gluon_tcgen05)
        /*0038*/ 	.word	0x00000000


	//----- nvinfo : EIATTR_MIN_STACK_SIZE
	.align		4
.L_12:
        /*003c*/ 	.byte	0x04, 0x12
        /*003e*/ 	.short	(.L_14 - .L_13)
	.align		4
.L_13:
        /*0040*/ 	.word	index@(gluon_tcgen05)
        /*0044*/ 	.word	0x00000000
.L_14:


//--------------------- .nv.info.gluon_tcgen05    --------------------------
	.section	.nv.info.gluon_tcgen05,"",@"SHT_CUDA_INFO"
	.sectionflags	@""
	.align	4


	//----- nvinfo : EIATTR_CUDA_API_VERSION
	.align		4
        /*0000*/ 	.byte	0x04, 0x37
        /*0002*/ 	.short	(.L_16 - .L_15)
.L_15:
        /*0004*/ 	.word	0x00000081


	//----- nvinfo : EIATTR_KPARAM_INFO
	.align		4
.L_16:
        /*0008*/ 	.byte	0x04, 0x17
        /*000a*/ 	.short	(.L_18 - .L_17)
.L_17:
        /*000c*/ 	.word	0x00000000
        /*0010*/ 	.short	0x000a
        /*0012*/ 	.short	0x0048
        /*0014*/ 	.byte	0x00, 0xf4, 0x21, 0x00


	//----- nvinfo : EIATTR_KPARAM_INFO
	.align		4
.L_18:
        /*0018*/ 	.byte	0x04, 0x17
        /*001a*/ 	.short	(.L_20 - .L_19)
.L_19:
        /*001c*/ 	.word	0x00000000
        /*0020*/ 	.short	0x0009
        /*0022*/ 	.short	0x0040
        /*0024*/ 	.byte	0x00, 0xf4, 0x21, 0x00


	//----- nvinfo : EIATTR_KPARAM_INFO
	.align		4
.L_20:
        /*0028*/ 	.byte	0x04, 0x17
        /*002a*/ 	.short	(.L_22 - .L_21)
.L_21:
        /*002c*/ 	.word	0x00000000
        /*0030*/ 	.short	0x0008
        /*0032*/ 	.short	0x0038
        /*0034*/ 	.byte	0x00, 0xf0, 0x21, 0x00


	//----- nvinfo : EIATTR_KPARAM_INFO
	.align		4
.L_22:
        /*0038*/ 	.byte	0x04, 0x17
        /*003a*/ 	.short	(.L_24 - .L_23)
.L_23:
        /*003c*/ 	.word	0x00000000
        /*0040*/ 	.short	0x0007
        /*0042*/ 	.short	0x0030
        /*0044*/ 	.byte	0x00, 0xf0, 0x21, 0x00


	//----- nvinfo : EIATTR_KPARAM_INFO
	.align		4
.L_24:
        /*0048*/ 	.byte	0x04, 0x17
        /*004a*/ 	.short	(.L_26 - .L_25)
.L_25:
        /*004c*/ 	.word	0x00000000
        /*0050*/ 	.short	0x0006
        /*0052*/ 	.short	0x0028
        /*0054*/ 	.byte	0x00, 0xf0, 0x21, 0x00


	//----- nvinfo : EIATTR_KPARAM_INFO
	.align		4
.L_26:
        /*0058*/ 	.byte	0x04, 0x17
        /*005a*/ 	.short	(.L_28 - .L_27)
.L_27:
        /*005c*/ 	.word	0x00000000
        /*0060*/ 	.short	0x0005
        /*0062*/ 	.short	0x0020
        /*0064*/ 	.byte	0x00, 0xf0, 0x11, 0x00


	//----- nvinfo : EIATTR_KPARAM_INFO
	.align		4
.L_28:
        /*0068*/ 	.byte	0x04, 0x17
        /*006a*/ 	.short	(.L_30 - .L_29)
.L_29:
        /*006c*/ 	.word	0x00000000
        /*0070*/ 	.short	0x0004
        /*0072*/ 	.short	0x001c
        /*0074*/ 	.byte	0x00, 0xf0, 0x11, 0x00


	//----- nvinfo : EIATTR_KPARAM_INFO
	.align		4
.L_30:
        /*0078*/ 	.byte	0x04, 0x17
        /*007a*/ 	.short	(.L_32 - .L_31)
.L_31:
        /*007c*/ 	.word	0x00000000
        /*0080*/ 	.short	0x0003
        /*0082*/ 	.short	0x0018
        /*0084*/ 	.byte	0x00, 0xf0, 0x11, 0x00


	//----- nvinfo : EIATTR_KPARAM_INFO
	.align		4
.L_32:
        /*0088*/ 	.byte	0x04, 0x17
        /*008a*/ 	.short	(.L_34 - .L_33)
.L_33:
        /*008c*/ 	.word	0x00000000
        /*0090*/ 	.short	0x0002
        /*0092*/ 	.short	0x0010
        /*0094*/ 	.byte	0x00, 0xf4, 0x21, 0x00


	//----- nvinfo : EIATTR_KPARAM_INFO
	.align		4
.L_34:
        /*0098*/ 	.byte	0x04, 0x17
        /*009a*/ 	.short	(.L_36 - .L_35)
.L_35:
        /*009c*/ 	.word	0x00000000
        /*00a0*/ 	.short	0x0001
        /*00a2*/ 	.short	0x0008
        /*00a4*/ 	.byte	0x00, 0xf4, 0x21, 0x00


	//----- nvinfo : EIATTR_KPARAM_INFO
	.align		4
.L_36:
        /*00a8*/ 	.byte	0x04, 0x17
        /*00aa*/ 	.short	(.L_38 - .L_37)
.L_37:
        /*00ac*/ 	.word	0x00000000
        /*00b0*/ 	.short	0x0000
        /*00b2*/ 	.short	0x0000
        /*00b4*/ 	.byte	0x00, 0xf4, 0x21, 0x00


	//----- nvinfo : EIATTR_AT_ENTRY_FRAGMENTS
	.align		4
.L_38:
        /*00b8*/ 	.byte	0x04, 0x4f
        /*00ba*/ 	.short	(.L_40 - .L_39)


	//   ....[0]....
.L_39:
        /*00bc*/ 	.word	0x00000004


	//----- nvinfo : EIATTR_RESERVED_SMEM_USED
	.align		4
.L_40:
        /*00c0*/ 	.byte	0x01, 0x41
	.zero		2


	//----- nvinfo : EIATTR_SPARSE_MMA_MASK
	.align		4
        /*00c4*/ 	.byte	0x03, 0x50
        /*00c6*/ 	.short	0x0000


	//----- nvinfo : EIATTR_TCGEN05_1CTA_USED
	.align		4
        /*00c8*/ 	.byte	0x01, 0x51
	.zero		2


	//----- nvinfo : EIATTR_MAXREG_COUNT
	.align		4
        /*00cc*/ 	.byte	0x03, 0x1b
        /*00ce*/ 	.short	0x00ff


	//----- nvinfo : EIATTR_NUM_BARRIERS
	.align		4
        /*00d0*/ 	.byte	0x02, 0x4c
        /*00d2*/ 	.byte	0x01
	.zero		1


	//----- nvinfo : EIATTR_INT_WARP_WIDE_INSTR_OFFSETS
	.align		4
        /*00d4*/ 	.byte	0x04, 0x31
        /*00d6*/ 	.short	(.L_42 - .L_41)


	//   ....[0]....
.L_41:
        /*00d8*/ 	.word	0x00001780


	//   ....[1]....
        /*00dc*/ 	.word	0x000017a0


	//   ....[2]....
        /*00e0*/ 	.word	0x00001820


	//   ....[3]....
        /*00e4*/ 	.word	0x00001940


	//   ....[4]....
        /*00e8*/ 	.word	0x00001950


	//   ....[5]....
        /*00ec*/ 	.word	0x000019c0


	//   ....[6]....
        /*00f0*/ 	.word	0x000019d0


	//   ....[7]....
        /*00f4*/ 	.word	0x00001bd0


	//   ....[8]....
        /*00f8*/ 	.word	0x00001be0


	//   ....[9]....
        /*00fc*/ 	.word	0x00001d00


	//   ....[10]....
        /*0100*/ 	.word	0x00001d10


	//   ....[11]....
        /*0104*/ 	.word	0x00001d50


	//   ....[12]....
        /*0108*/ 	.word	0x00001d90


	//   ....[13]....
        /*010c*/ 	.word	0x00001ed0


	//   ....[14]....
        /*0110*/ 	.word	0x00001ee0


	//   ....[15]....
        /*0114*/ 	.word	0x00002d80


	//   ....[16]....
        /*0118*/ 	.word	0x00002dd0


	//----- nvinfo : EIATTR_COOP_GROUP_MASK_REGIDS
	.align		4
.L_42:
        /*011c*/ 	.byte	0x04, 0x29
        /*011e*/ 	.short	(.L_44 - .L_43)


	//   ....[0]....
.L_43:
        /*0120*/ 	.word	0xffffffff


	//   ....[1]....
        /*0124*/ 	.word	0xffffffff


	//   ....[2]....
        /*0128*/ 	.word	0xffffffff


	//   ....[3]....
        /*012c*/ 	.word	0xffffffff


	//   ....[4]....
        /*0130*/ 	.word	0xffffffff


	//   ....[5]....
        /*0134*/ 	.word	0xffffffff


	//   ....[6]....
        /*0138*/ 	.word	0xffffffff


	//   ....[7]....
        /*013c*/ 	.word	0xffffffff


	//   ....[8]....
        /*0140*/ 	.word	0xffffffff


	//   ....[9]....
        /*0144*/ 	.word	0xffffffff


	//----- nvinfo : EIATTR_COOP_GROUP_INSTR_OFFSETS
	.align		4
.L_44:
        /*0148*/ 	.byte	0x04, 0x28
        /*014a*/ 	.short	(.L_46 - .L_45)


	//   ....[0]....
.L_45:
        /*014c*/ 	.word	0x00000050


	//   ....[1]....
        /*0150*/ 	.word	0x00000310


	//   ....[2]....
        /*0154*/ 	.word	0x00000500


	//   ....[3]....
        /*0158*/ 	.word	0x000009a0


	//   ....[4]....
        /*015c*/ 	.word	0x00000ae0


	//   ....[5]....
        /*0160*/ 	.word	0x00000fe0


	//   ....[6]....
        /*0164*/ 	.word	0x00001120


	//   ....[7]....
        /*0168*/ 	.word	0x00001610


	//   ....[8]....
        /*016c*/ 	.word	0x00002c10


	//   ....[9]....
        /*0170*/ 	.word	0x00002e80


	//----- nvinfo : EIATTR_VRC_CTA_INIT_COUNT
	.align		4
.L_46:
        /*0174*/ 	.byte	0x02, 0x4a
        /*0176*/ 	.byte	0x80
	.zero		1


	//----- nvinfo : EIATTR_MBARRIER_INSTR_OFFSETS
	.align		4
        /*0178*/ 	.byte	0x04, 0x39
        /*017a*/ 	.short	(.L_48 - .L_47)


	//   ....[0]....
.L_47:
        /*017c*/ 	.word	0x00001840
        /*0180*/ 	.word	0x000000ff
        /*0184*/ 	.word	0x00006000
        /*0188*/ 	.short	0x0100
        /*018a*/ 	.byte	0x08
	.zero		1


	//   ....[1]....
        /*018c*/ 	.word	0x00001850
        /*0190*/ 	.word	0x000000ff
        /*0194*/ 	.word	0x00006010
        /*0198*/ 	.short	0x0100
        /*019a*/ 	.byte	0x08
	.zero		1


	//   ....[2]....
        /*019c*/ 	.word	0x00001af0
        /*01a0*/ 	.word	0x000000ff
        /*01a4*/ 	.word	0x00006000
        /*01a8*/ 	.short	0x010a
        /*01aa*/ 	.byte	0x08
	.zero		1


	//   ....[3]....
        /*01ac*/ 	.word	0x00001c30
        /*01b0*/ 	.word	0x000000ff
        /*01b4*/ 	.word	0x00006010
        /*01b8*/ 	.short	0x010a
        /*01ba*/ 	.byte	0x08
	.zero		1


	//   ....[4]....
        /*01bc*/ 	.word	0x00001e10
        /*01c0*/ 	.word	0x000000ff
        /*01c4*/ 	.word	0x00006000
        /*01c8*/ 	.short	0x010a
        /*01ca*/ 	.byte	0x08
	.zero		1


	//   ....[5]....
        /*01cc*/ 	.word	0x00001f20
        /*01d0*/ 	.word	0x000000ff
        /*01d4*/ 	.word	0x00006010
        /*01d8*/ 	.short	0x010a
        /*01da*/ 	.byte	0x08
	.zero		1


	//   ....[6]....
        /*01dc*/ 	.word	0x00001fb0
        /*01e0*/ 	.word	0x000000ff
        /*01e4*/ 	.word	0x00006000
        /*01e8*/ 	.short	0x0108
        /*01ea*/ 	.byte	0x08
	.zero		1


	//   ....[7]....
        /*01ec*/ 	.word	0x00001fc0
        /*01f0*/ 	.word	0x000000ff
        /*01f4*/ 	.word	0x00006010
        /*01f8*/ 	.short	0x0108
        /*01fa*/ 	.byte	0x08
	.zero		1


	//   ....[8]....
        /*01fc*/ 	.word	0x00002ea0
        /*0200*/ 	.word	0x000000ff
        /*0204*/ 	.word	0x00006000
        /*0208*/ 	.short	0x010a
        /*020a*/ 	.byte	0x08
	.zero		1


	//   ....[9]....
        /*020c*/ 	.word	0x00002ed0
        /*0210*/ 	.word	0x000000ff
        /*0214*/ 	.word	0x00006010
        /*0218*/ 	.short	0x010a
        /*021a*/ 	.byte	0x08
	.zero		1


	//   ....[10]....
        /*021c*/ 	.word	0x00002f00
        /*0220*/ 	.word	0x000000ff
        /*0224*/ 	.word	0x00006000
        /*0228*/ 	.short	0x010a
        /*022a*/ 	.byte	0x08
	.zero		1


	//   ....[11]....
        /*022c*/ 	.word	0x00002f30
        /*0230*/ 	.word	0x000000ff
        /*0234*/ 	.word	0x00006010
        /*0238*/ 	.short	0x010a
        /*023a*/ 	.byte	0x08
	.zero		1


	//----- nvinfo : EIATTR_NUM_MBARRIERS
	.align		4
.L_48:
        /*023c*/ 	.byte	0x03, 0x38
        /*023e*/ 	.short	0x0002


	//----- nvinfo : EIATTR_EXIT_INSTR_OFFSETS
	.align		4
        /*0240*/ 	.byte	0x04, 0x1c
        /*0242*/ 	.short	(.L_50 - .L_49)


	//   ....[0]....
.L_49:
        /*0244*/ 	.word	0x00002e90


	//----- nvinfo : EIATTR_REQNTID
	.align		4
.L_50:
        /*0248*/ 	.byte	0x04, 0x10
        /*024a*/ 	.short	(.L_52 - .L_51)
.L_51:
        /*024c*/ 	.word	0x00000080
        /*0250*/ 	.word	0x00000001
        /*0254*/ 	.word	0x00000001


	//----- nvinfo : EIATTR_CRS_STACK_SIZE
	.align		4
.L_52:
        /*0258*/ 	.byte	0x04, 0x1e
        /*025a*/ 	.short	(.L_54 - .L_53)
.L_53:
        /*025c*/ 	.word	0x00000000


	//----- nvinfo : EIATTR_CBANK_PARAM_SIZE
	.align		4
.L_54:
        /*0260*/ 	.byte	0x03, 0x19
        /*0262*/ 	.short	0x0050


	//----- nvinfo : EIATTR_PARAM_CBANK
	.align		4
        /*0264*/ 	.byte	0x04, 0x0a
        /*0266*/ 	.short	(.L_56 - .L_55)
	.align		4
.L_55:
        /*0268*/ 	.word	index@(.nv.constant0.gluon_tcgen05)
        /*026c*/ 	.short	0x0380
        /*026e*/ 	.short	0x0050


	//----- nvinfo : EIATTR_SW_WAR
	.align		4
.L_56:
        /*0270*/ 	.byte	0x04, 0x36
        /*0272*/ 	.short	(.L_58 - .L_57)
.L_57:
        /*0274*/ 	.word	0x00000008
.L_58:


//--------------------- .nv.compat                --------------------------
	.section	.nv.compat,"",@"SHT_CUDA_COMPAT_INFO"
	.align	4
        /*0000*/ 	.byte	0x02, 0x02, 0x02, 0x00, 0x02, 0x05, 0x05, 0x00, 0x02, 0x03, 0x03, 0x00, 0x02, 0x06, 0x01, 0x00


//--------------------- .nv.callgraph             --------------------------
	.section	.nv.callgraph,"",@"SHT_CUDA_CALLGRAPH"
	.align	4
	.sectionentsize	8
	.align		4
        /*0000*/ 	.word	0x00000000
	.align		4
        /*0004*/ 	.word	0xffffffff
	.align		4
        /*0008*/ 	.word	0x00000000
	.align		4
        /*000c*/ 	.word	0xfffffffe
	.align		4
        /*0010*/ 	.word	0x00000000
	.align		4
        /*0014*/ 	.word	0xfffffffd
	.align		4
        /*0018*/ 	.word	0x00000000
	.align		4
        /*001c*/ 	.word	0xfffffffc


//--------------------- .text.gluon_tcgen05       --------------------------
	.section	.text.gluon_tcgen05,"ax",@progbits
	.align	128
        .global         gluon_tcgen05
        .type           gluon_tcgen05,@function
        .size           gluon_tcgen05,(.L_x_73 - gluon_tcgen05)
        .other          gluon_tcgen05,@"STO_CUDA_ENTRY STV_DEFAULT"
gluon_tcgen05:
.text.gluon_tcgen05:
[----:B------:R-:W1:Y:S01]  /*0000*/  LDC R1, c[0x0][0x37c] ;  /* 0x0000df00ff017b82 */ /* 0x000e620000000800 */
[----:B------:R-:W2:Y:S02]  /*0010*/  S2R R0, SR_TID.X ;  /* 0x0000000000007919 */ /* 0x000ea40000002100 */
[----:B--2---:R-:W-:-:S13]  /*0020*/  ISETP.GE.U32.AND P2, PT, R0, 0x20, PT ;  /* 0x000000200000780c */ /* 0x004fda0003f46070 */
[----:B------:R-:W-:Y:S05]  /*0030*/  @P2 BRA `(.L_x_0) ;  /* 0x0000000000b82947 */ /* 0x000fea0003800000 */
[----:B------:R-:W2:Y:S01]  /*0040*/  S2UR UR6, SR_CgaCtaId ;  /* 0x00000000000679c3 */ /* 0x000ea20000008800 */
[----:B------:R-:W-:Y:S01]  /*0050*/  NOP ;  /* 0x0000000000007918 */ /* 0x000fe20000000000 */
[----:B------:R-:W-:Y:S02]  /*0060*/  UMOV UR4, 0x40 ;  /* 0x0000004000047882 */ /* 0x000fe40000000000 */
[----:B--2---:R-:W-:-:S09]  /*0070*/  ULEA UR4, UR6, UR4, 0x18 ;  /* 0x0000000406047291 */ /* 0x004fd2000f8ec0ff */
[----:B------:R-:W2:Y:S01]  /*0080*/  LDS.U8 R2, [UR4] ;  /* 0x00000004ff027984 */ /* 0x000ea20008000000 */
[----:B------:R-:W-:Y:S02]  /*0090*/  UMOV UR4, 0x400 ;  /* 0x0000040000047882 */ /* 0x000fe40000000000 */
[----:B------:R-:W-:Y:S01]  /*00a0*/  ULEA UR4, UR6, UR4, 0x18 ;  /* 0x0000000406047291 */ /* 0x000fe2000f8ec0ff */
[----:B--2---:R-:W-:-:S13]  /*00b0*/  ISETP.NE.AND P0, PT, R2, RZ, PT ;  /* 0x000000ff0200720c */ /* 0x004fda0003f05270 */
[----:B------:R-:W-:Y:S05]  /*00c0*/  @P0 BRA `(.L_x_1) ;  /* 0x00000000007c0947 */ /* 0x000fea0003800000 */
[----:B------:R-:W-:-:S13]  /*00d0*/  ELECT P0, URZ, PT ;  /* 0x0000000000ff782f */ /* 0x000fda0003800000 */
[----:B------:R-:W-:Y:S05]  /*00e0*/  @!P0 BRA `(.L_x_2) ;  /* 0x0000000000848947 */ /* 0x000fea0003800000 */
[----:B------:R-:W-:Y:S01]  /*00f0*/  UMOV UR5, 0x8 ;  /* 0x0000000800057882 */ /* 0x000fe20000000000 */
[----:B------:R-:W-:Y:S02]  /*0100*/  IMAD.MOV.U32 R5, RZ, RZ, 0x1 ;  /* 0x00000001ff057424 */ /* 0x000fe400078e00ff */
[----:B------:R-:W-:Y:S02]  /*0110*/  IMAD.MOV.U32 R3, RZ, RZ, 0xff ;  /* 0x000000ffff037424 */ /* 0x000fe400078e00ff */
[----:B------:R-:W-:Y:S04]  /*0120*/  DEPBAR.LE SB2, 0x36 ;  /* 0x0000ad800000791a */ /* 0x000fe80000000000 */
[----:B------:R-:W2:Y:S02]  /*0130*/  UTCATOMSWS.FIND_AND_SET.ALIGN UP0, UR5, UR5 ;  /* 0x00000005000575e3 */ /* 0x000ea40008000800 */
[----:B--2---:R-:W-:-:S04]  /*0140*/  PLOP3.LUT P0, PT, PT, PT, UP0, 0x80, 0x8 ;  /* 0x000000000008781c */ /* 0x004fc80003f0f008 */
[----:B------:R-:W-:-:S04]  /*0150*/  SEL R2, RZ, 0xffffffff, !P0 ;  /* 0xffffffffff027807 */ /* 0x000fc80004000000 */
[----:B------:R-:W-:Y:S01]  /*0160*/  ISETP.NE.AND P0, PT, R2, RZ, PT ;  /* 0x000000ff0200720c */ /* 0x000fe20003f05270 */
[----:B------:R-:W-:-:S12]  /*0170*/  IMAD.U32 R2, RZ, RZ, UR5 ;  /* 0x00000005ff027e24 */ /* 0x000fd8000f8e00ff */
[----:B------:R-:W-:Y:S05]  /*0180*/  @P0 BRA `(.L_x_3) ;  /* 0x0000000000240947 */ /* 0x000fea0003800000 */
.L_x_4:
[----:B------:R-:W-:Y:S05]  /*0190*/  NANOSLEEP 0x64 ;  /* 0x000000640000795d */ /* 0x000fea0003800000 */
[----:B------:R-:W-:-:S05]  /*01a0*/  UMOV UR5, 0x8 ;  /* 0x0000000800057882 */ /* 0x000fca0000000000 */
[----:B------:R-:W-:Y:S04]  /*01b0*/  DEPBAR.LE SB2, 0x36 ;  /* 0x0000ad800000791a */ /* 0x000fe80000000000 */
[----:B------:R-:W2:Y:S02]  /*01c0*/  UTCATOMSWS.FIND_AND_SET.ALIGN UP0, UR5, UR5 ;  /* 0x00000005000575e3 */ /* 0x000ea40008000800 */
[----:B--2---:R-:W-:-:S04]  /*01d0*/  PLOP3.LUT P0, PT, PT, PT, UP0, 0x80, 0x8 ;  /* 0x000000000008781c */ /* 0x004fc80003f0f008 */
[----:B------:R-:W-:-:S04]  /*01e0*/  SEL R2, RZ, 0xffffffff, !P0 ;  /* 0xffffffffff027807 */ /* 0x000fc80004000000 */
[----:B------:R-:W-:Y:S01]  /*01f0*/  ISETP.NE.AND P0, PT, R2, RZ, PT ;  /* 0x000000ff0200720c */ /* 0x000fe20003f05270 */
[----:B------:R-:W-:-:S12]  /*0200*/  IMAD.U32 R2, RZ, RZ, UR5 ;  /* 0x00000005ff027e24 */ /* 0x000fd8000f8e00ff */
[----:B------:R-:W-:Y:S05]  /*0210*/  @!P0 BRA `(.L_x_4) ;  /* 0xfffffffc00dc8947 */ /* 0x000fea000383ffff */
.L_x_3:
[C---:B------:R-:W-:Y:S01]  /*0220*/  VIADD R4, R2.reuse, 0x10 ;  /* 0x0000001002047836 */ /* 0x040fe20000000000 */
[----:B------:R-:W-:Y:S01]  /*0230*/  UMOV UR5, 0x50 ;  /* 0x0000005000057882 */ /* 0x000fe20000000000 */
[----:B------:R-:W-:Y:S01]  /*0240*/  SHF.L.U32 R3, R3, R2, RZ ;  /* 0x0000000203037219 */ /* 0x000fe200000006ff */
[----:B------:R-:W-:Y:S01]  /*0250*/  ULEA UR5, UR6, UR5, 0x18 ;  /* 0x0000000506057291 */ /* 0x000fe2000f8ec0ff */
[----:B------:R-:W-:Y:S01]  /*0260*/  IMAD.SHL.U32 R2, R2, 0x20, RZ ;  /* 0x0000002002027824 */ /* 0x000fe200078e00ff */
[----:B------:R-:W-:-:S04]  /*0270*/  SHF.L.U32 R4, R5, R4, RZ ;  /* 0x0000000405047219 */ /* 0x000fc800000006ff */
[----:B------:R-:W-:-:S05]  /*0280*/  LOP3.LUT R3, R4, R3, RZ, 0xfc, !PT ;  /* 0x0000000304037212 */ /* 0x000fca00078efcff */
[----:B------:R2:W-:Y:S04]  /*0290*/  ATOMS.OR RZ, [UR5], R3 ;  /* 0x00000003ffff798c */ /* 0x0005e8000b000005 */
[----:B------:R2:W-:Y:S01]  /*02a0*/  STS [UR4], R2 ;  /* 0x00000002ff007988 */ /* 0x0005e20008000804 */
[----:B------:R-:W-:Y:S05]  /*02b0*/  BRA `(.L_x_2) ;  /* 0x0000000000107947 */ /* 0x000fea0003800000 */
.L_x_1:
[----:B------:R-:W-:Y:S01]  /*02c0*/  IMAD.MOV.U32 R3, RZ, RZ, -0x1 ;  /* 0xffffffffff037424 */ /* 0x000fe200078e00ff */
[----:B------:R-:W-:-:S04]  /*02d0*/  MOV R2, 0x300 ;  /* 0x0000030000027802 */ /* 0x000fc80000000f00 */
[----:B------:R2:W-:Y:S03]  /*02e0*/  STS [UR4], R3 ;  /* 0x00000003ff007988 */ /* 0x0005e60008000804 */
[----:B-12---:R-:W-:Y:S05]  /*02f0*/  CALL.REL.NOINC `($__internal_1_$__cuda_sm10x_tcgen05_guardrail_trap_phase_invalid_during_alloc) ;  /* 0x0000002c00247944 */ /* 0x006fea0003c00000 */
.L_x_2:
[----:B------:R-:W-:Y:S05]  /*0300*/  WARPSYNC.ALL ;  /* 0x0000000000007948 */ /* 0x000fea0003800000 */
[----:B------:R-:W-:Y:S01]  /*0310*/  NOP ;  /* 0x0000000000007918 */ /* 0x000fe20000000000 */
.L_x_0:
[----:B------:R-:W3:Y:S08]  /*0320*/  S2UR UR4, SR_CgaCtaId ;  /* 0x00000000000479c3 */ /* 0x000ef00000008800 */
[----:B------:R-:W-:Y:S01]  /*0330*/  BAR.SYNC.DEFER_BLOCKING 0x0 ;  /* 0x0000000000007b1d */ /* 0x000fe20000010000 */
[----:B------:R-:W-:-:S05]  /*0340*/  LOP3.LUT R10, R0, 0x7f, RZ, 0xc0, !PT ;  /* 0x0000007f000a7812 */ /* 0x000fca00078ec0ff */
[----:B------:R-:W-:Y:S02]  /*0350*/  UMOV UR8, 0x400 ;  /* 0x0000040000087882 */ /* 0x000fe40000000000 */
[----:B------:R-:W4:Y:S08]  /*0360*/  LDC R4, c[0x0][0x398] ;  /* 0x0000e600ff047b82 */ /* 0x000f300000000800 */
[----:B------:R-:W5:Y:S01]  /*0370*/  LDC R13, c[0x0][0x3a0] ;  /* 0x0000e800ff0d7b82 */ /* 0x000f620000000800 */
[----:B---3--:R-:W-:-:S07]  /*0380*/  ULEA UR8, UR4, UR8, 0x18 ;  /* 0x0000000804087291 */ /* 0x008fce000f8ec0ff */
[----:B------:R-:W3:Y:S02]  /*0390*/  S2UR UR11, SR_CTAID.Y ;  /* 0x00000000000b79c3 */ /* 0x000ee40000002600 */
[----:B--2---:R-:W2:Y:S06]  /*03a0*/  LDS R3, [UR8] ;  /* 0x00000008ff037984 */ /* 0x004eac0008000800 */
[----:B------:R-:W-:Y:S06]  /*03b0*/  BAR.SYNC.DEFER_BLOCKING 0x0 ;  /* 0x0000000000007b1d */ /* 0x000fec0000010000 */
[----:B------:R-:W-:Y:S05]  /*03c0*/  @P2 BRA `(.L_x_5) ;  /* 0x0000000000182947 */ /* 0x000fea0003800000 */
[----:B------:R-:W-:Y:S01]  /*03d0*/  ELECT P0, URZ, PT ;  /* 0x0000000000ff782f */ /* 0x000fe20003800000 */
[----:B------:R-:W-:Y:S01]  /*03e0*/  IMAD.MOV.U32 R2, RZ, RZ, 0x1 ;  /* 0x00000001ff027424 */ /* 0x000fe200078e00ff */
[----:B------:R-:W-:Y:S01]  /*03f0*/  UMOV UR5, 0x40 ;  /* 0x0000004000057882 */ /* 0x000fe20000000000 */
[----:B------:R-:W-:Y:S01]  /*0400*/  UVIRTCOUNT.DEALLOC.SMPOOL 0x80 ;  /* 0x000000800000784c */ /* 0x000fe20000000000 */
[----:B------:R-:W-:-:S09]  /*0410*/  ULEA UR5, UR4, UR5, 0x18 ;  /* 0x0000000504057291 */ /* 0x000fd2000f8ec0ff */
[----:B------:R5:W-:Y:S03]  /*0420*/  @P0 STS.U8 [UR5], R2 ;  /* 0x00000002ff000988 */ /* 0x000be60008000005 */
.L_x_5:
[----:B------:R-:W5:Y:S01]  /*0430*/  S2UR UR4, SR_CTAID.Z ;  /* 0x00000000000479c3 */ /* 0x000f620000002700 */
[----:B------:R-:W4:Y:S01]  /*0440*/  LDCU UR5, c[0x0][0x370] ;  /* 0x00006e00ff0577ac */ /* 0x000f220008000800 */
[----:B------:R-:W-:Y:S01]  /*0450*/  ISETP.GE.U32.AND P0, PT, R10, 0x20, PT ;  /* 0x000000200a00780c */ /* 0x000fe20003f06070 */
[----:B----4-:R-:W-:Y:S01]  /*0460*/  VIADD R4, R4, 0xffffffff ;  /* 0xffffffff04047836 */ /* 0x010fe20000000000 */
[C---:B------:R-:W-:Y:S01]  /*0470*/  ISETP.NE.U32.AND P3, PT, R10.reuse, RZ, PT ;  /* 0x000000ff0a00720c */ /* 0x040fe20003f65070 */
[----:B------:R-:W5:Y:S01]  /*0480*/  LDCU UR6, c[0x0][0x374] ;  /* 0x00006e80ff0677ac */ /* 0x000f620008000800 */
[----:B------:R-:W-:Y:S01]  /*0490*/  LEA R11, R10, UR8, 0x2 ;  /* 0x000000080a0b7c11 */ /* 0x000fe2000f8e10ff */
[----:B-----5:R-:W-:Y:S01]  /*04a0*/  VIADD R12, R13, 0xffffffff ;  /* 0xffffffff0d0c7836 */ /* 0x020fe20000000000 */
[----:B------:R-:W4:Y:S01]  /*04b0*/  S2UR UR16, SR_CTAID.X ;  /* 0x00000000001079c3 */ /* 0x000f220000002500 */
[----:B------:R-:W5:Y:S01]  /*04c0*/  LDCU.64 UR24, c[0x0][0x3c0] ;  /* 0x00007800ff1877ac */ /* 0x000f620008000a00 */
[----:B--2---:R-:W-:Y:S01]  /*04d0*/  R2UR UR26, R3 ;  /* 0x00000000031a72ca */ /* 0x004fe200000e0000 */
[----:B------:R-:W-:Y:S04]  /*04e0*/  BSSY.RECONVERGENT B0, `(.L_x_6) ;  /* 0x0000011000007945 */ /* 0x000fe80003800200 */
[----:B------:R2:W-:Y:S01]  /*04f0*/  @!P0 STS [R11], RZ ;  /* 0x000000ff0b008388 */ /* 0x0005e20000000800 */
[----:B------:R-:W-:-:S03]  /*0500*/  NOP ;  /* 0x0000000000007918 */ /* 0x000fc60000000000 */
[----:B------:R2:W-:Y:S01]  /*0510*/  @!P3 STS [UR8+0x24], R4 ;  /* 0x00002404ff00b988 */ /* 0x0005e20008000808 */
[----:B---3--:R-:W-:-:S03]  /*0520*/  UIMAD UR4, UR4, UR6, UR11 ;  /* 0x00000006040472a4 */ /* 0x008fc6000f8e020b */
[----:B------:R2:W-:Y:S01]  /*0530*/  @!P3 STS [UR8+0x20], R12 ;  /* 0x0000200cff00b988 */ /* 0x0005e20008000808 */
[----:B----4-:R-:W-:-:S04]  /*0540*/  UIMAD UR4, UR4, UR5, UR16 ;  /* 0x00000005040472a4 */ /* 0x010fc8000f8e0210 */
[----:B------:R-:W-:-:S04]  /*0550*/  UIMAD UR4, UR4, 0x180, URZ ;  /* 0x00000180040478a4 */ /* 0x000fc8000f8e02ff */
[----:B-----5:R-:W-:-:S04]  /*0560*/  UIADD3 UR12, UP0, UPT, UR4, UR24, URZ ;  /* 0x00000018040c7290 */ /* 0x020fc8000ff1e0ff */
[----:B------:R-:W-:Y:S01]  /*0570*/  ULEA.HI.X.SX32 UR13, UR4, UR25, 0x1, UP0 ;  /* 0x00000019040d7291 */ /* 0x000fe200080f0eff */
[----:B--2---:R-:W-:Y:S11]  /*0580*/  @P3 BRA `(.L_x_7) ;  /* 0x0000000000183947 */ /* 0x004ff60003800000 */
[----:B------:R-:W2:Y:S01]  /*0590*/  LDS R2, [UR8+0x8] ;  /* 0x00000808ff027984 */ /* 0x000ea20008000800 */
[----:B------:R-:W3:Y:S01]  /*05a0*/  LDC.64 R6, c[0x0][0x380] ;  /* 0x0000e000ff067b82 */ /* 0x000ee20000000a00 */
[----:B------:R-:W-:Y:S02]  /*05b0*/  IMAD.MOV.U32 R3, RZ, RZ, 0x70 ;  /* 0x00000070ff037424 */ /* 0x000fe400078e00ff */
[----:B---3--:R3:W-:Y:S03]  /*05c0*/  STS.64 [UR8], R6 ;  /* 0x00000006ff007988 */ /* 0x0087e60008000a08 */
[----:B--2---:R-:W-:-:S05]  /*05d0*/  LOP3.LUT R2, R2, 0x10, R3, 0xd8, !PT ;  /* 0x0000001002027812 */ /* 0x004fca00078ed803 */
[----:B------:R3:W-:Y:S02]  /*05e0*/  STS [UR8+0x8], R2 ;  /* 0x00000802ff007988 */ /* 0x0007e40008000808 */
.L_x_7:
[----:B------:R-:W-:Y:S05]  /*05f0*/  BSYNC.RECONVERGENT B0 ;  /* 0x0000000000007941 */ /* 0x000fea0003800200 */
.L_x_6:
[----:B------:R-:W-:Y:S04]  /*0600*/  BSSY.RECONVERGENT B0, `(.L_x_8) ;  /* 0x000000a000007945 */ /* 0x000fe80003800200 */
[----:B------:R-:W-:Y:S05]  /*0610*/  @P3 BRA `(.L_x_9) ;  /* 0x0000000000203947 */ /* 0x000fea0003800000 */
[----:B---3--:R-:W2:Y:S01]  /*0620*/  LDS R2, [UR8+0x34] ;  /* 0x00003408ff027984 */ /* 0x008ea20008000800 */
[----:B------:R-:W-:Y:S02]  /*0630*/  IMAD.MOV.U32 R3, RZ, RZ, 0x1f000000 ;  /* 0x1f000000ff037424 */ /* 0x000fe400078e00ff */
[----:B------:R-:W-:Y:S01]  /*0640*/  @!P3 IMAD.MOV.U32 R5, RZ, RZ, 0x7f ;  /* 0x0000007fff05b424 */ /* 0x000fe200078e00ff */
[----:B------:R-:W3:Y:S02]  /*0650*/  @!P3 LDS R6, [UR8+0x38] ;  /* 0x00003808ff06b984 */ /* 0x000ee40008000800 */
[----:B--2---:R-:W-:Y:S02]  /*0660*/  LOP3.LUT R2, R2, 0xff000000, R3, 0xb8, !PT ;  /* 0xff00000002027812 */ /* 0x004fe400078eb803 */
[----:B---3--:R-:W-:-:S03]  /*0670*/  @!P3 LOP3.LUT R3, R6, 0xff, R5, 0xb8, !PT ;  /* 0x000000ff0603b812 */ /* 0x008fc600078eb805 */
[----:B------:R2:W-:Y:S04]  /*0680*/  STS [UR8+0x34], R2 ;  /* 0x00003402ff007988 */ /* 0x0005e80008000808 */
[----:B------:R2:W-:Y:S02]  /*0690*/  @!P3 STS [UR8+0x38], R3 ;  /* 0x00003803ff00b988 */ /* 0x0005e40008000808 */
.L_x_9:
[----:B------:R-:W-:Y:S05]  /*06a0*/  BSYNC.RECONVERGENT B0 ;  /* 0x0000000000007941 */ /* 0x000fea0003800200 */
.L_x_8:
[----:B------:R-:W-:Y:S04]  /*06b0*/  BSSY.RECONVERGENT B0, `(.L_x_10) ;  /* 0x000000e000007945 */ /* 0x000fe80003800200 */
[----:B------:R-:W-:Y:S05]  /*06c0*/  @P3 BRA `(.L_x_11) ;  /* 0x0000000000303947 */ /* 0x000fea0003800000 */
[----:B--2---:R-:W2:Y:S01]  /*06d0*/  LDS R3, [UR8+0x34] ;  /* 0x00003408ff037984 */ /* 0x004ea20008000800 */
[----:B------:R-:W4:Y:S03]  /*06e0*/  LDC.64 R8, c[0x0][0x3a8] ;  /* 0x0000ea00ff087b82 */ /* 0x000f260000000a00 */
[----:B---3--:R-:W3:Y:S01]  /*06f0*/  LDS R2, [UR8+0x1c] ;  /* 0x00001c08ff027984 */ /* 0x008ee20008000800 */
[C---:B----4-:R-:W-:Y:S01]  /*0700*/  SHF.L.U64.HI R6, R8.reuse, 0x1, R9 ;  /* 0x0000000108067819 */ /* 0x050fe20000010209 */
[----:B------:R-:W-:-:S03]  /*0710*/  IMAD.SHL.U32 R5, R8, 0x2, RZ ;  /* 0x0000000208057824 */ /* 0x000fc600078e00ff */
[--C-:B------:R-:W-:Y:S02]  /*0720*/  SHF.R.U32.HI R7, RZ, 0x4, R6.reuse ;  /* 0x00000004ff077819 */ /* 0x100fe40000011606 */
[----:B------:R-:W-:-:S05]  /*0730*/  SHF.R.U64 R5, R5, 0x4, R6 ;  /* 0x0000000405057819 */ /* 0x000fca0000001206 */
[----:B------:R4:W-:Y:S01]  /*0740*/  STS [UR8+0xc], R5 ;  /* 0x00000c05ff007988 */ /* 0x0009e20008000808 */
[----:B--2---:R-:W-:Y:S02]  /*0750*/  LOP3.LUT R3, R3, 0x7, RZ, 0xb8, !PT ;  /* 0x0000000703037812 */ /* 0x004fe400078eb8ff */
[----:B---3--:R-:W-:-:S03]  /*0760*/  LOP3.LUT R2, R2, 0xf, R7, 0xb8, !PT ;  /* 0x0000000f02027812 */ /* 0x008fc600078eb807 */
[----:B------:R4:W-:Y:S04]  /*0770*/  STS [UR8+0x34], R3 ;  /* 0x00003403ff007988 */ /* 0x0009e80008000808 */
[----:B------:R4:W-:Y:S02]  /*0780*/  STS [UR8+0x1c], R2 ;  /* 0x00001c02ff007988 */ /* 0x0009e40008000808 */
.L_x_11:
[----:B------:R-:W-:Y:S05]  /*0790*/  BSYNC.RECONVERGENT B0 ;  /* 0x0000000000007941 */ /* 0x000fea0003800200 */
.L_x_10:
[----:B------:R-:W-:Y:S04]  /*07a0*/  BSSY.RECONVERGENT B1, `(.L_x_12) ;  /* 0x000001a000017945 */ /* 0x000fe80003800200 */
[----:B------:R-:W-:Y:S04]  /*07b0*/  BSSY.RELIABLE B0, `(.L_x_13) ;  /* 0x0000015000007945 */ /* 0x000fe80003800100 */
[----:B------:R-:W-:Y:S05]  /*07c0*/  @P3 BRA `(.L_x_14) ;  /* 0x0000000000203947 */ /* 0x000fea0003800000 */
[----:B--234-:R-:W2:Y:S02]  /*07d0*/  LDS R2, [UR8+0x34] ;  /* 0x00003408ff027984 */ /* 0x01cea40008000800 */
[----:B--2---:R-:W-:-:S05]  /*07e0*/  LOP3.LUT R2, R2, 0x38, RZ, 0xb8, !PT ;  /* 0x0000003802027812 */ /* 0x004fca00078eb8ff */
[----:B------:R2:W-:Y:S01]  /*07f0*/  STS [UR8+0x34], R2 ;  /* 0x00003402ff007988 */ /* 0x0005e20008000808 */
[----:B------:R-:W-:Y:S05]  /*0800*/  @P3 BRA `(.L_x_15) ;  /* 0x0000000000203947 */ /* 0x000fea0003800000 */
[----:B--2---:R-:W2:Y:S01]  /*0810*/  LDS R2, [UR8+0x8] ;  /* 0x00000808ff027984 */ /* 0x004ea20008000800 */
[----:B------:R-:W-:-:S05]  /*0820*/  IMAD.MOV.U32 R3, RZ, RZ, 0x780 ;  /* 0x00000780ff037424 */ /* 0x000fca00078e00ff */
[----:B--2---:R-:W-:-:S05]  /*0830*/  LOP3.LUT R2, R2, 0x300, R3, 0xd8, !PT ;  /* 0x0000030002027812 */ /* 0x004fca00078ed803 */
[----:B------:R5:W-:Y:S02]  /*0840*/  STS [UR8+0x8], R2 ;  /* 0x00000802ff007988 */ /* 0x000be40008000808 */
.L_x_14:
[----:B------:R-:W-:Y:S05]  /*0850*/  @P3 BRA `(.L_x_16) ;  /* 0x0000000000283947 */ /* 0x000fea0003800000 */
[----:B--2345:R-:W2:Y:S02]  /*0860*/  LDS R2, [UR8+0x8] ;  /* 0x00000808ff027984 */ /* 0x03cea40008000800 */
[----:B--2---:R-:W-:-:S05]  /*0870*/  LOP3.LUT R2, R2, 0x1800, RZ, 0xb8, !PT ;  /* 0x0000180002027812 */ /* 0x004fca00078eb8ff */
[----:B------:R3:W-:Y:S02]  /*0880*/  STS [UR8+0x8], R2 ;  /* 0x00000802ff007988 */ /* 0x0007e40008000808 */
.L_x_15:
[----:B------:R-:W-:Y:S05]  /*0890*/  @P3 BREAK.RELIABLE B0 ;  /* 0x0000000000003942 */ /* 0x000fea0003800100 */
[----:B------:R-:W-:Y:S05]  /*08a0*/  @P3 BRA `(.L_x_17) ;  /* 0x0000000000243947 */ /* 0x000fea0003800000 */
[----:B------:R-:W4:Y:S01]  /*08b0*/  LDS R3, [UR8+0x8] ;  /* 0x00000808ff037984 */ /* 0x000f220008000800 */
[----:B--23--:R-:W-:-:S05]  /*08c0*/  IMAD.MOV.U32 R2, RZ, RZ, 0x6000 ;  /* 0x00006000ff027424 */ /* 0x00cfca00078e00ff */
[----:B----4-:R-:W-:-:S04]  /*08d0*/  LOP3.LUT R2, R3, 0x4000, R2, 0xd8, !PT ;  /* 0x0000400003027812 */ /* 0x010fc800078ed802 */
[----:B------:R-:W-:-:S05]  /*08e0*/  LOP3.LUT R2, R2, 0x400000, RZ, 0xb8, !PT ;  /* 0x0040000002027812 */ /* 0x000fca00078eb8ff */
[----:B------:R2:W-:Y:S02]  /*08f0*/  STS [UR8+0x8], R2 ;  /* 0x00000802ff007988 */ /* 0x0005e40008000808 */
.L_x_16:
[----:B------:R-:W-:Y:S05]  /*0900*/  BSYNC.RELIABLE B0 ;  /* 0x0000000000007941 */ /* 0x000fea0003800100 */
.L_x_13:
[----:B--2345:R-:W2:Y:S02]  /*0910*/  @!P3 LDS R2, [UR8+0x8] ;  /* 0x00000808ff02b984 */ /* 0x03cea40008000800 */
[----:B--2---:R-:W-:-:S05]  /*0920*/  @!P3 LOP3.LUT R2, R2, 0x8000, RZ, 0xb8, !PT ;  /* 0x000080000202b812 */ /* 0x004fca00078eb8ff */
[----:B------:R4:W-:Y:S02]  /*0930*/  @!P3 STS [UR8+0x8], R2 ;  /* 0x00000802ff00b988 */ /* 0x0009e40008000808 */
.L_x_17:
[----:B------:R-:W-:Y:S05]  /*0940*/  BSYNC.RECONVERGENT B1 ;  /* 0x0000000000017941 */ /* 0x000fea0003800200 */
.L_x_12:
[----:B------:R-:W-:Y:S05]  /*0950*/  WARPSYNC.ALL ;  /* 0x0000000000007948 */ /* 0x000fea0003800000 */
[----:B------:R-:W-:Y:S01]  /*0960*/  NOP ;  /* 0x0000000000007918 */ /* 0x000fe20000000000 */
[----:B------:R-:W-:Y:S05]  /*0970*/  @P0 BRA `(.L_x_18) ;  /* 0x0000000000300947 */ /* 0x000fea0003800000 */
[----:B--234-:R-:W2:Y:S01]  /*0980*/  S2R R2, SR_LANEID ;  /* 0x0000000000027919 */ /* 0x01cea20000000000 */
[----:B------:R-:W-:Y:S05]  /*0990*/  WARPSYNC.ALL ;  /* 0x0000000000007948 */ /* 0x000fea0003800000 */
[----:B------:R-:W-:Y:S01]  /*09a0*/  NOP ;  /* 0x0000000000007918 */ /* 0x000fe20000000000 */
[----:B--2---:R-:W-:-:S05]  /*09b0*/  IMAD.SHL.U32 R5, R2, 0x4, RZ ;  /* 0x0000000402057824 */ /* 0x004fca00078e00ff */
[----:B------:R-:W2:Y:S01]  /*09c0*/  LDS R7, [R5+UR8] ;  /* 0x0000000805077984 */ /* 0x000ea20008000800 */
[----:B------:R-:W-:-:S05]  /*09d0*/  IADD3 R2, P1, PT, R5, UR12, RZ ;  /* 0x0000000c05027c10 */ /* 0x000fca000ff3e0ff */
[----:B------:R-:W-:-:S05]  /*09e0*/  IMAD.X R3, RZ, RZ, UR13, P1 ;  /* 0x0000000dff037e24 */ /* 0x000fca00088e06ff */
[----:B--2---:R5:W2:Y:S01]  /*09f0*/  ATOMG.E.EXCH.STRONG.GPU PT, RZ, [R2], R7 ;  /* 0x0000000702ff73a8 */ /* 0x004aa200041ee100 */
[----:B------:R-:W-:-:S04]  /*0a00*/  DEPBAR {5,4,3,2,1,0} ;  /* 0x0000003f0000791a */ /* 0x000fc80000000000 */
[----:B------:R-:W3:Y:S02]  /*0a10*/  CCTL.E.C.LDCU.IV.DEEP [UR12] ;  /* 0x000000000c007540 */ /* 0x000ee40009c08000 */
[----:B---3--:R5:W-:Y:S01]  /*0a20*/  UTMACCTL.IV [UR12] ;  /* 0x000000000c0079b9 */ /* 0x008be20008000000 */
[----:B------:R-:W-:Y:S01]  /*0a30*/  NOP ;  /* 0x0000000000007918 */ /* 0x000fe20000000000 */
.L_x_18:
[----:B------:R-:W-:Y:S05]  /*0a40*/  @P0 BRA `(.L_x_19) ;  /* 0x00000000000c0947 */ /* 0x000fea0003800000 */
[----:B------:R0:W-:Y:S01]  /*0a50*/  UTMACMDFLUSH ;  /* 0x00000000000079b7 */ /* 0x0001e20000000000 */
[----:B------:R-:W-:Y:S05]  /*0a60*/  @P0 BRA `(.L_x_19) ;  /* 0x0000000000040947 */ /* 0x000fea0003800000 */
[----:B------:R-:W-:-:S04]  /*0a70*/  DEPBAR.LE SB0, 0x0 ;  /* 0x000080000000791a */ /* 0x000fc80000000000 */
.L_x_19:
[----:B------:R-:W-:Y:S05]  /*0a80*/  WARPSYNC.ALL ;  /* 0x0000000000007948 */ /* 0x000fea0003800000 */
[----:B------:R-:W-:Y:S01]  /*0a90*/  NOP ;  /* 0x0000000000007918 */ /* 0x000fe20000000000 */
[----:B--2---:R-:W-:Y:S06]  /*0aa0*/  BAR.SYNC.DEFER_BLOCKING 0x0 ;  /* 0x0000000000007b1d */ /* 0x004fec0000010000 */
[----:B------:R-:W-:Y:S02]  /*0ab0*/  BSSY.RECONVERGENT B1, `(.L_x_20) ;  /* 0x000000b000017945 */ /* 0x000fe40003800200 */
[----:B------:R-:W-:Y:S06]  /*0ac0*/  BAR.SYNC.DEFER_BLOCKING 0x0 ;  /* 0x0000000000007b1d */ /* 0x000fec0000010000 */
[----:B------:R2:W-:Y:S01]  /*0ad0*/  @!P0 STS [R11], RZ ;  /* 0x000000ff0b008388 */ /* 0x0005e20000000800 */
[----:B------:R-:W-:Y:S01]  /*0ae0*/  NOP ;  /* 0x0000000000007918 */ /* 0x000fe20000000000 */
[----:B------:R-:W-:Y:S05]  /*0af0*/  @P3 BRA `(.L_x_21) ;  /* 0x0000000000183947 */ /* 0x000fea0003800000 */
[----:B---345:R-:W3:Y:S01]  /*0b00*/  LDS R2, [UR8+0x8] ;  /* 0x00000808ff027984 */ /* 0x038ee20008000800 */
[----:B------:R-:W4:Y:S01]  /*0b10*/  LDC.64 R6, c[0x0][0x388] ;  /* 0x0000e200ff067b82 */ /* 0x000f220000000a00 */
[----:B------:R-:W-:Y:S02]  /*0b20*/  IMAD.MOV.U32 R3, RZ, RZ, 0x70 ;  /* 0x00000070ff037424 */ /* 0x000fe400078e00ff */
[----:B----4-:R4:W-:Y:S03]  /*0b30*/  STS.64 [UR8], R6 ;  /* 0x00000006ff007988 */ /* 0x0109e60008000a08 */
[----:B---3--:R-:W-:-:S05]  /*0b40*/  LOP3.LUT R2, R2, 0x10, R3, 0xd8, !PT ;  /* 0x0000001002027812 */ /* 0x008fca00078ed803 */
[----:B------:R4:W-:Y:S02]  /*0b50*/  STS [UR8+0x8], R2 ;  /* 0x00000802ff007988 */ /* 0x0009e40008000808 */
.L_x_21:
[----:B-----5:R-:W-:Y:S05]  /*0b60*/  BSYNC.RECONVERGENT B1 ;  /* 0x0000000000017941 */ /* 0x020fea0003800200 */
.L_x_20:
[----:B------:R-:W-:Y:S04]  /*0b70*/  BSSY.RECONVERGENT B2, `(.L_x_22) ;  /* 0x000000f000027945 */ /* 0x000fe80003800200 */
[----:B------:R-:W-:Y:S04]  /*0b80*/  BSSY.RELIABLE B1, `(.L_x_23) ;  /* 0x000000c000017945 */ /* 0x000fe80003800100 */
[----:B------:R-:W-:Y:S05]  /*0b90*/  @P3 BRA `(.L_x_24) ;  /* 0x0000000000283947 */ /* 0x000fea0003800000 */
[----:B---34-:R-:W3:Y:S01]  /*0ba0*/  LDS R2, [UR8+0x34] ;  /* 0x00003408ff027984 */ /* 0x018ee20008000800 */
[----:B------:R-:W-:Y:S01]  /*0bb0*/  IMAD.MOV.U32 R3, RZ, RZ, 0x1f000000 ;  /* 0x1f000000ff037424 */ /* 0x000fe200078e00ff */
[----:B------:R-:W-:Y:S05]  /*0bc0*/  @P3 BREAK.RELIABLE B1 ;  /* 0x0000000000013942 */ /* 0x000fea0003800100 */
[----:B---3--:R-:W-:-:S05]  /*0bd0*/  LOP3.LUT R2, R2, 0xff000000, R3, 0xb8, !PT ;  /* 0xff00000002027812 */ /* 0x008fca00078eb803 */
[----:B------:R3:W-:Y:S01]  /*0be0*/  STS [UR8+0x34], R2 ;  /* 0x00003402ff007988 */ /* 0x0007e20008000808 */
[----:B------:R-:W-:Y:S05]  /*0bf0*/  @P3 BRA `(.L_x_25) ;  /* 0x0000000000183947 */ /* 0x000fea0003800000 */
[----:B---3--:R-:W3:Y:S01]  /*0c00*/  LDS R2, [UR8+0x38] ;  /* 0x00003808ff027984 */ /* 0x008ee20008000800 */
[----:B------:R-:W-:-:S05]  /*0c10*/  IMAD.MOV.U32 R3, RZ, RZ, 0xff ;  /* 0x000000ffff037424 */ /* 0x000fca00078e00ff */
[----:B---3--:R-:W-:-:S05]  /*0c20*/  LOP3.LUT R2, R2, 0xff, R3, 0xb8, !PT ;  /* 0x000000ff02027812 */ /* 0x008fca00078eb803 */
[----:B------:R5:W-:Y:S02]  /*0c30*/  STS [UR8+0x38], R2 ;  /* 0x00003802ff007988 */ /* 0x000be40008000808 */
.L_x_24:
[----:B------:R-:W-:Y:S05]  /*0c40*/  BSYNC.RELIABLE B1 ;  /* 0x0000000000017941 */ /* 0x000fea0003800100 */
.L_x_23:
[----:B------:R2:W-:Y:S02]  /*0c50*/  @!P3 STS [UR8+0x20], R12 ;  /* 0x0000200cff00b988 */ /* 0x0005e40008000808 */
.L_x_25:
[----:B------:R-:W-:Y:S05]  /*0c60*/  BSYNC.RECONVERGENT B2 ;  /* 0x0000000000027941 */ /* 0x000fea0003800200 */
.L_x_22:
[----:B------:R-:W-:Y:S05]  /*0c70*/  WARPSYNC.ALL ;  /* 0x0000000000007948 */ /* 0x000fea0003800000 */
[----:B------:R-:W-:Y:S01]  /*0c80*/  NOP ;  /* 0x0000000000007918 */ /* 0x000fe20000000000 */
[----:B------:R-:W2:Y:S01]  /*0c90*/  LDC R5, c[0x0][0x39c] ;  /* 0x0000e700ff057b82 */ /* 0x000ea20000000800 */
[----:B------:R-:W-:Y:S01]  /*0ca0*/  BSSY.RECONVERGENT B2, `(.L_x_26) ;  /* 0x0000010000027945 */ /* 0x000fe20003800200 */
[----:B--2---:R-:W-:-:S05]  /*0cb0*/  VIADD R5, R5, 0xffffffff ;  /* 0xffffffff05057836 */ /* 0x004fca0000000000 */
[----:B------:R2:W-:Y:S01]  /*0cc0*/  @!P3 STS [UR8+0x24], R5 ;  /* 0x00002405ff00b988 */ /* 0x0005e20008000808 */
[----:B------:R-:W-:Y:S05]  /*0cd0*/  @P3 BRA `(.L_x_27) ;  /* 0x0000000000303947 */ /* 0x000fea0003800000 */
[----:B------:R-:W2:Y:S01]  /*0ce0*/  LDS R3, [UR8+0x34] ;  /* 0x00003408ff037984 */ /* 0x000ea20008000800 */
[----:B----4-:R-:W4:Y:S03]  /*0cf0*/  LDC.64 R6, c[0x0][0x3b0] ;  /* 0x0000ec00ff067b82 */ /* 0x010f260000000a00 */
[----:B---3-5:R-:W3:Y:S01]  /*0d00*/  LDS R2, [UR8+0x1c] ;  /* 0x00001c08ff027984 */ /* 0x028ee20008000800 */
        /* <DEDUP_REMOVED lines=9> */
.L_x_27:
[----:B------:R-:W-:Y:S05]  /*0da0*/  BSYNC.RECONVERGENT B2 ;  /* 0x0000000000027941 */ /* 0x000fea0003800200 */
.L_x_26:
[----:B------:R-:W-:Y:S04]  /*0db0*/  BSSY.RECONVERGENT B3, `(.L_x_28) ;  /* 0x000001a000037945 */ /* 0x000fe80003800200 */
[----:B------:R-:W-:Y:S04]  /*0dc0*/  BSSY.RELIABLE B2, `(.L_x_29) ;  /* 0x0000015000027945 */ /* 0x000fe80003800100 */
[----:B------:R-:W-:Y:S05]  /*0dd0*/  @P3 BRA `(.L_x_30) ;  /* 0x0000000000203947 */ /* 0x000fea0003800000 */
[----:B---345:R-:W3:Y:S02]  /*0de0*/  LDS R2, [UR8+0x34] ;  /* 0x00003408ff027984 */ /* 0x038ee40008000800 */
[----:B---3--:R-:W-:-:S05]  /*0df0*/  LOP3.LUT R2, R2, 0x38, RZ, 0xb8, !PT ;  /* 0x0000003802027812 */ /* 0x008fca00078eb8ff */
[----:B------:R3:W-:Y:S01]  /*0e00*/  STS [UR8+0x34], R2 ;  /* 0x00003402ff007988 */ /* 0x0007e20008000808 */
[----:B------:R-:W-:Y:S05]  /*0e10*/  @P3 BRA `(.L_x_31) ;  /* 0x0000000000203947 */ /* 0x000fea0003800000 */
[----:B---3--:R-:W3:Y:S01]  /*0e20*/  LDS R2, [UR8+0x8] ;  /* 0x00000808ff027984 */ /* 0x008ee20008000800 */
[----:B------:R-:W-:-:S05]  /*0e30*/  IMAD.MOV.U32 R3, RZ, RZ, 0x780 ;  /* 0x00000780ff037424 */ /* 0x000fca00078e00ff */
[----:B---3--:R-:W-:-:S05]  /*0e40*/  LOP3.LUT R2, R2, 0x300, R3, 0xd8, !PT ;  /* 0x0000030002027812 */ /* 0x008fca00078ed803 */
[----:B------:R3:W-:Y:S02]  /*0e50*/  STS [UR8+0x8], R2 ;  /* 0x00000802ff007988 */ /* 0x0007e40008000808 */
.L_x_30:
[----:B------:R-:W-:Y:S05]  /*0e60*/  @P3 BRA `(.L_x_32) ;  /* 0x0000000000283947 */ /* 0x000fea0003800000 */
[----:B---345:R-:W3:Y:S02]  /*0e70*/  LDS R2, [UR8+0x8] ;  /* 0x00000808ff027984 */ /* 0x038ee40008000800 */
[----:B---3--:R-:W-:-:S05]  /*0e80*/  LOP3.LUT R2, R2, 0x1800, RZ, 0xb8, !PT ;  /* 0x0000180002027812 */ /* 0x008fca00078eb8ff */
[----:B------:R4:W-:Y:S02]  /*0e90*/  STS [UR8+0x8], R2 ;  /* 0x00000802ff007988 */ /* 0x0009e40008000808 */
.L_x_31:
[----:B------:R-:W-:Y:S05]  /*0ea0*/  @P3 BREAK.RELIABLE B2 ;  /* 0x0000000000023942 */ /* 0x000fea0003800100 */
[----:B------:R-:W-:Y:S05]  /*0eb0*/  @P3 BRA `(.L_x_33) ;  /* 0x0000000000243947 */ /* 0x000fea0003800000 */
[----:B---34-:R-:W3:Y:S01]  /*0ec0*/  LDS R2, [UR8+0x8] ;  /* 0x00000808ff027984 */ /* 0x018ee20008000800 */
[----:B------:R-:W-:-:S05]  /*0ed0*/  IMAD.MOV.U32 R3, RZ, RZ, 0x6000 ;  /* 0x00006000ff037424 */ /* 0x000fca00078e00ff */
[----:B---3--:R-:W-:-:S04]  /*0ee0*/  LOP3.LUT R2, R2, 0x4000, R3, 0xd8, !PT ;  /* 0x0000400002027812 */ /* 0x008fc800078ed803 */
[----:B------:R-:W-:-:S05]  /*0ef0*/  LOP3.LUT R2, R2, 0x400000, RZ, 0xb8, !PT ;  /* 0x0040000002027812 */ /* 0x000fca00078eb8ff */
[----:B------:R3:W-:Y:S02]  /*0f00*/  STS [UR8+0x8], R2 ;  /* 0x00000802ff007988 */ /* 0x0007e40008000808 */
.L_x_32:
[----:B------:R-:W-:Y:S05]  /*0f10*/  BSYNC.RELIABLE B2 ;  /* 0x0000000000027941 */ /* 0x000fea0003800100 */
.L_x_29:
[----:B---345:R-:W3:Y:S02]  /*0f20*/  @!P3 LDS R2, [UR8+0x8] ;  /* 0x00000808ff02b984 */ /* 0x038ee40008000800 */
[----:B---3--:R-:W-:-:S05]  /*0f30*/  @!P3 LOP3.LUT R2, R2, 0x8000, RZ, 0xb8, !PT ;  /* 0x000080000202b812 */ /* 0x008fca00078eb8ff */
[----:B------:R5:W-:Y:S02]  /*0f40*/  @!P3 STS [UR8+0x8], R2 ;  /* 0x00000802ff00b988 */ /* 0x000be40008000808 */
.L_x_33:
[----:B------:R-:W-:Y:S05]  /*0f50*/  BSYNC.RECONVERGENT B3 ;  /* 0x0000000000037941 */ /* 0x000fea0003800200 */
.L_x_28:
[----:B------:R-:W-:Y:S05]  /*0f60*/  WARPSYNC.ALL ;  /* 0x0000000000007948 */ /* 0x000fea0003800000 */
[----:B------:R-:W-:Y:S01]  /*0f70*/  NOP ;  /* 0x0000000000007918 */ /* 0x000fe20000000000 */
[----:B------:R-:W-:-:S04]  /*0f80*/  UIADD3 UR5, UPT, UPT, UR4, 0x80, URZ ;  /* 0x0000008004057890 */ /* 0x000fc8000fffe0ff */
[----:B------:R-:W-:-:S04]  /*0f90*/  UIADD3 UR14, UP0, UPT, UR5, UR24, URZ ;  /* 0x00000018050e7290 */ /* 0x000fc8000ff1e0ff */
[----:B------:R-:W-:Y:S01]  /*0fa0*/  ULEA.HI.X.SX32 UR15, UR5, UR25, 0x1, UP0 ;  /* 0x00000019050f7291 */ /* 0x000fe200080f0eff */
[----:B------:R-:W-:Y:S11]  /*0fb0*/  @P0 BRA `(.L_x_34) ;  /* 0x0000000000300947 */ /* 0x000ff60003800000 */
[----:B---345:R-:W3:Y:S01]  /*0fc0*/  S2R R2, SR_LANEID ;  /* 0x0000000000027919 */ /* 0x038ee20000000000 */
[----:B------:R-:W-:Y:S05]  /*0fd0*/  WARPSYNC.ALL ;  /* 0x0000000000007948 */ /* 0x000fea0003800000 */
[----:B------:R-:W-:Y:S01]  /*0fe0*/  NOP ;  /* 0x0000000000007918 */ /* 0x000fe20000000000 */
[----:B---3--:R-:W-:-:S05]  /*0ff0*/  IMAD.SHL.U32 R6, R2, 0x4, RZ ;  /* 0x0000000402067824 */ /* 0x008fca00078e00ff */
[----:B------:R-:W3:Y:S01]  /*1000*/  LDS R7, [R6+UR8] ;  /* 0x0000000806077984 */ /* 0x000ee20008000800 */
[----:B------:R-:W-:-:S05]  /*1010*/  IADD3 R2, P1, PT, R6, UR14, RZ ;  /* 0x0000000e06027c10 */ /* 0x000fca000ff3e0ff */
[----:B------:R-:W-:-:S05]  /*1020*/  IMAD.X R3, RZ, RZ, UR15, P1 ;  /* 0x0000000fff037e24 */ /* 0x000fca00088e06ff */
[----:B---3--:R3:W4:Y:S01]  /*1030*/  ATOMG.E.EXCH.STRONG.GPU PT, RZ, [R2], R7 ;  /* 0x0000000702ff73a8 */ /* 0x00872200041ee100 */
[----:B------:R-:W-:-:S04]  /*1040*/  DEPBAR {5,4,3,2,1,0} ;  /* 0x0000003f0000791a */ /* 0x000fc80000000000 */
[----:B------:R-:W5:Y:S02]  /*1050*/  CCTL.E.C.LDCU.IV.DEEP [UR14] ;  /* 0x000000000e007540 */ /* 0x000f640009c08000 */
[----:B-----5:R3:W-:Y:S01]  /*1060*/  UTMACCTL.IV [UR14] ;  /* 0x000000000e0079b9 */ /* 0x0207e20008000000 */
[----:B------:R-:W-:Y:S01]  /*1070*/  NOP ;  /* 0x0000000000007918 */ /* 0x000fe20000000000 */
.L_x_34:
[----:B------:R-:W-:Y:S05]  /*1080*/  @P0 BRA `(.L_x_35) ;  /* 0x00000000000c0947 */ /* 0x000fea0003800000 */
[----:B------:R0:W-:Y:S01]  /*1090*/  UTMACMDFLUSH ;  /* 0x00000000000079b7 */ /* 0x0001e20000000000 */
[----:B------:R-:W-:Y:S05]  /*10a0*/  @P0 BRA `(.L_x_35) ;  /* 0x0000000000040947 */ /* 0x000fea0003800000 */
[----:B------:R-:W-:-:S04]  /*10b0*/  DEPBAR.LE SB0, 0x0 ;  /* 0x000080000000791a */ /* 0x000fc80000000000 */
.L_x_35:
[----:B------:R-:W-:Y:S05]  /*10c0*/  WARPSYNC.ALL ;  /* 0x0000000000007948 */ /* 0x000fea0003800000 */
[----:B------:R-:W-:Y:S01]  /*10d0*/  NOP ;  /* 0x0000000000007918 */ /* 0x000fe20000000000 */
[----:B----4-:R-:W-:Y:S06]  /*10e0*/  BAR.SYNC.DEFER_BLOCKING 0x0 ;  /* 0x0000000000007b1d */ /* 0x010fec0000010000 */
[----:B------:R-:W-:Y:S02]  /*10f0*/  BSSY.RECONVERGENT B3, `(.L_x_36) ;  /* 0x000000b000037945 */ /* 0x000fe40003800200 */
[----:B------:R-:W-:Y:S06]  /*1100*/  BAR.SYNC.DEFER_BLOCKING 0x0 ;  /* 0x0000000000007b1d */ /* 0x000fec0000010000 */
[----:B------:R4:W-:Y:S01]  /*1110*/  @!P0 STS [R11], RZ ;  /* 0x000000ff0b008388 */ /* 0x0009e20000000800 */
[----:B------:R-:W-:Y:S01]  /*1120*/  NOP ;  /* 0x0000000000007918 */ /* 0x000fe20000000000 */
[----:B------:R-:W-:Y:S05]  /*1130*/  @P3 BRA `(.L_x_37) ;  /* 0x0000000000183947 */ /* 0x000fea0003800000 */
[----:B---3-5:R-:W3:Y:S01]  /*1140*/  LDS R2, [UR8+0x8] ;  /* 0x00000808ff027984 */ /* 0x028ee20008000800 */
[----:B------:R-:W5:Y:S01]  /*1150*/  LDC.64 R6, c[0x0][0x390] ;  /* 0x0000e400ff067b82 */ /* 0x000f620000000a00 */
[----:B------:R-:W-:Y:S02]  /*1160*/  IMAD.MOV.U32 R3, RZ, RZ, 0x70 ;  /* 0x00000070ff037424 */ /* 0x000fe400078e00ff */
[----:B-----5:R5:W-:Y:S03]  /*1170*/  STS.64 [UR8], R6 ;  /* 0x00000006ff007988 */ /* 0x020be60008000a08 */
[----:B---3--:R-:W-:-:S05]  /*1180*/  LOP3.LUT R2, R2, 0x10, R3, 0xd8, !PT ;  /* 0x0000001002027812 */ /* 0x008fca00078ed803 */
[----:B------:R5:W-:Y:S02]  /*1190*/  STS [UR8+0x8], R2 ;  /* 0x00000802ff007988 */ /* 0x000be40008000808 */
.L_x_37:
[----:B---3--:R-:W-:Y:S05]  /*11a0*/  BSYNC.RECONVERGENT B3 ;  /* 0x0000000000037941 */ /* 0x008fea0003800200 */
.L_x_36:
[----:B------:R-:W-:Y:S04]  /*11b0*/  BSSY.RECONVERGENT B4, `(.L_x_38) ;  /* 0x0000011000047945 */ /* 0x000fe80003800200 */
[----:B------:R-:W-:Y:S04]  /*11c0*/  BSSY.RELIABLE B3, `(.L_x_39) ;  /* 0x000000e000037945 */ /* 0x000fe80003800100 */
[----:B------:R-:W-:Y:S05]  /*11d0*/  @P3 BRA `(.L_x_40) ;  /* 0x0000000000243947 */ /* 0x000fea0003800000 */
[----:B-----5:R-:W3:Y:S01]  /*11e0*/  LDS R2, [UR8+0x34] ;  /* 0x00003408ff027984 */ /* 0x020ee20008000800 */
[----:B------:R-:W-:-:S05]  /*11f0*/  IMAD.MOV.U32 R3, RZ, RZ, 0x3f000000 ;  /* 0x3f000000ff037424 */ /* 0x000fca00078e00ff */
[----:B---3--:R-:W-:-:S05]  /*1200*/  LOP3.LUT R2, R2, 0xff000000, R3, 0xb8, !PT ;  /* 0xff00000002027812 */ /* 0x008fca00078eb803 */
[----:B------:R3:W-:Y:S01]  /*1210*/  STS [UR8+0x34], R2 ;  /* 0x00003402ff007988 */ /* 0x0007e20008000808 */
[----:B------:R-:W-:Y:S05]  /*1220*/  @P3 BRA `(.L_x_41) ;  /* 0x00000000001c3947 */ /* 0x000fea0003800000 */
[----:B---3--:R-:W3:Y:S01]  /*1230*/  LDS R2, [UR8+0x38] ;  /* 0x00003808ff027984 */ /* 0x008ee20008000800 */
[----:B------:R-:W-:-:S05]  /*1240*/  IMAD.MOV.U32 R3, RZ, RZ, 0x7f ;  /* 0x0000007fff037424 */ /* 0x000fca00078e00ff */
[----:B---3--:R-:W-:-:S05]  /*1250*/  LOP3.LUT R2, R2, 0xff, R3, 0xb8, !PT ;  /* 0x000000ff02027812 */ /* 0x008fca00078eb803 */
[----:B------:R3:W-:Y:S02]  /*1260*/  STS [UR8+0x38], R2 ;  /* 0x00003802ff007988 */ /* 0x0007e40008000808 */
.L_x_40:
[----:B------:R-:W-:Y:S05]  /*1270*/  @P3 BREAK.RELIABLE B3 ;  /* 0x0000000000033942 */ /* 0x000fea0003800100 */
[----:B------:R-:W-:Y:S05]  /*1280*/  @P3 BRA `(.L_x_42) ;  /* 0x00000000000c3947 */ /* 0x000fea0003800000 */
[----:B------:R2:W-:Y:S02]  /*1290*/  STS [UR8+0x20], R5 ;  /* 0x00002005ff007988 */ /* 0x0005e40008000808 */
.L_x_41:
[----:B------:R-:W-:Y:S05]  /*12a0*/  BSYNC.RELIABLE B3 ;  /* 0x0000000000037941 */ /* 0x000fea0003800100 */
.L_x_39:
[----:B------:R2:W-:Y:S02]  /*12b0*/  @!P3 STS [UR8+0x24], R4 ;  /* 0x00002404ff00b988 */ /* 0x0005e40008000808 */
.L_x_42:
[----:B------:R-:W-:Y:S05]  /*12c0*/  BSYNC.RECONVERGENT B4 ;  /* 0x0000000000047941 */ /* 0x000fea0003800200 */
.L_x_38:
[----:B------:R-:W-:Y:S05]  /*12d0*/  WARPSYNC.ALL ;  /* 0x0000000000007948 */ /* 0x000fea0003800000 */
[----:B------:R-:W-:Y:S01]  /*12e0*/  NOP ;  /* 0x0000000000007918 */ /* 0x000fe20000000000 */
[----:B------:R-:W-:Y:S04]  /*12f0*/  BSSY.RECONVERGENT B4, `(.L_x_43) ;  /* 0x000000e000047945 */ /* 0x000fe80003800200 */
[----:B------:R-:W-:Y:S05]  /*1300*/  @P3 BRA `(.L_x_44) ;  /* 0x0000000000303947 */ /* 0x000fea0003800000 */
[----:B------:R-:W2:Y:S02]  /*1310*/  LDS R3, [UR8+0x34] ;  /* 0x00003408ff037984 */ /* 0x000ea40008000800 */
[----:B--2---:R-:W2:Y:S02]  /*1320*/  LDC.64 R4, c[0x0][0x3b8] ;  /* 0x0000ee00ff047b82 */ /* 0x004ea40000000a00 */
[----:B---3-5:R-:W3:Y:S01]  /*1330*/  LDS R2, [UR8+0x1c] ;  /* 0x00001c08ff027984 */ /* 0x028ee20008000800 */
[C---:B--2---:R-:W-:Y:S01]  /*1340*/  SHF.L.U64.HI R5, R4.reuse, 0x1, R5 ;  /* 0x0000000104057819 */ /* 0x044fe20000010205 */
[----:B------:R-:W-:-:S03]  /*1350*/  IMAD.SHL.U32 R4, R4, 0x2, RZ ;  /* 0x0000000204047824 */ /* 0x000fc600078e00ff */
[--C-:B------:R-:W-:Y:S02]  /*1360*/  SHF.R.U32.HI R7, RZ, 0x4, R5.reuse ;  /* 0x00000004ff077819 */ /* 0x100fe40000011605 */
[----:B------:R-:W-:-:S05]  /*1370*/  SHF.R.U64 R4, R4, 0x4, R5 ;  /* 0x0000000404047819 */ /* 0x000fca0000001205 */
[----:B------:R2:W-:Y:S01]  /*1380*/  STS [UR8+0xc], R4 ;  /* 0x00000c04ff007988 */ /* 0x0005e20008000808 */
[----:B------:R-:W-:Y:S02]  /*1390*/  LOP3.LUT R3, R3, 0x7, RZ, 0xb8, !PT ;  /* 0x0000000703037812 */ /* 0x000fe400078eb8ff */
[----:B---3--:R-:W-:-:S03]  /*13a0*/  LOP3.LUT R2, R2, 0xf, R7, 0xb8, !PT ;  /* 0x0000000f02027812 */ /* 0x008fc600078eb807 */
[----:B------:R2:W-:Y:S04]  /*13b0*/  STS [UR8+0x34], R3 ;  /* 0x00003403ff007988 */ /* 0x0005e80008000808 */
[----:B------:R2:W-:Y:S02]  /*13c0*/  STS [UR8+0x1c], R2 ;  /* 0x00001c02ff007988 */ /* 0x0005e40008000808 */
.L_x_44:
[----:B------:R-:W-:Y:S05]  /*13d0*/  BSYNC.RECONVERGENT B4 ;  /* 0x0000000000047941 */ /* 0x000fea0003800200 */
.L_x_43:
[----:B------:R-:W-:Y:S04]  /*13e0*/  BSSY.RECONVERGENT B5, `(.L_x_45) ;  /* 0x000001a000057945 */ /* 0x000fe80003800200 */
[----:B------:R-:W-:Y:S04]  /*13f0*/  BSSY.RELIABLE B4, `(.L_x_46) ;  /* 0x0000015000047945 */ /* 0x000fe80003800100 */
[----:B------:R-:W-:Y:S05]  /*1400*/  @P3 BRA `(.L_x_47) ;  /* 0x0000000000203947 */ /* 0x000fea0003800000 */
[----:B--23-5:R-:W2:Y:S02]  /*1410*/  LDS R2, [UR8+0x34] ;  /* 0x00003408ff027984 */ /* 0x02cea40008000800 */
[----:B--2---:R-:W-:-:S05]  /*1420*/  LOP3.LUT R2, R2, 0x38, RZ, 0xb8, !PT ;  /* 0x0000003802027812 */ /* 0x004fca00078eb8ff */
[----:B------:R2:W-:Y:S01]  /*1430*/  STS [UR8+0x34], R2 ;  /* 0x00003402ff007988 */ /* 0x0005e20008000808 */
[----:B------:R-:W-:Y:S05]  /*1440*/  @P3 BRA `(.L_x_48) ;  /* 0x0000000000203947 */ /* 0x000fea0003800000 */
[----:B--2---:R-:W2:Y:S01]  /*1450*/  LDS R2, [UR8+0x8] ;  /* 0x00000808ff027984 */ /* 0x004ea20008000800 */
[----:B------:R-:W-:-:S05]  /*1460*/  IMAD.MOV.U32 R3, RZ, RZ, 0x780 ;  /* 0x00000780ff037424 */ /* 0x000fca00078e00ff */
[----:B--2---:R-:W-:-:S05]  /*1470*/  LOP3.LUT R2, R2, 0x300, R3, 0xd8, !PT ;  /* 0x0000030002027812 */ /* 0x004fca00078ed803 */
[----:B------:R2:W-:Y:S02]  /*1480*/  STS [UR8+0x8], R2 ;  /* 0x00000802ff007988 */ /* 0x0005e40008000808 */
.L_x_47:
[----:B------:R-:W-:Y:S05]  /*1490*/  @P3 BRA `(.L_x_49) ;  /* 0x0000000000283947 */ /* 0x000fea0003800000 */
[----:B--23-5:R-:W2:Y:S02]  /*14a0*/  LDS R2, [UR8+0x8] ;  /* 0x00000808ff027984 */ /* 0x02cea40008000800 */
[----:B--2---:R-:W-:-:S05]  /*14b0*/  LOP3.LUT R2, R2, 0x1800, RZ, 0xb8, !PT ;  /* 0x0000180002027812 */ /* 0x004fca00078eb8ff */
[----:B------:R3:W-:Y:S02]  /*14c0*/  STS [UR8+0x8], R2 ;  /* 0x00000802ff007988 */ /* 0x0007e40008000808 */
.L_x_48:
[----:B------:R-:W-:Y:S05]  /*14d0*/  @P3 BREAK.RELIABLE B4 ;  /* 0x0000000000043942 */ /* 0x000fea0003800100 */
[----:B------:R-:W-:Y:S05]  /*14e0*/  @P3 BRA `(.L_x_50) ;  /* 0x0000000000243947 */ /* 0x000fea0003800000 */
[----:B--23--:R-:W2:Y:S01]  /*14f0*/  LDS R2, [UR8+0x8] ;  /* 0x00000808ff027984 */ /* 0x00cea20008000800 */
[----:B------:R-:W-:-:S05]  /*1500*/  IMAD.MOV.U32 R3, RZ, RZ, 0x6000 ;  /* 0x00006000ff037424 */ /* 0x000fca00078e00ff */
[----:B--2---:R-:W-:-:S04]  /*1510*/  LOP3.LUT R2, R2, 0x6000, R3, 0xd8, !PT ;  /* 0x0000600002027812 */ /* 0x004fc800078ed803 */
[----:B------:R-:W-:-:S05]  /*1520*/  LOP3.LUT R2, R2, 0x400000, RZ, 0xb8, !PT ;  /* 0x0040000002027812 */ /* 0x000fca00078eb8ff */
[----:B------:R2:W-:Y:S02]  /*1530*/  STS [UR8+0x8], R2 ;  /* 0x00000802ff007988 */ /* 0x0005e40008000808 */
.L_x_49:
[----:B------:R-:W-:Y:S05]  /*1540*/  BSYNC.RELIABLE B4 ;  /* 0x0000000000047941 */ /* 0x000fea0003800100 */
.L_x_46:
[----:B--23-5:R-:W2:Y:S02]  /*1550*/  @!P3 LDS R2, [UR8+0x8] ;  /* 0x00000808ff02b984 */ /* 0x02cea40008000800 */
[----:B--2---:R-:W-:-:S05]  /*1560*/  @!P3 LOP3.LUT R2, R2, 0x8000, RZ, 0xb8, !PT ;  /* 0x000080000202b812 */ /* 0x004fca00078eb8ff */
[----:B------:R5:W-:Y:S02]  /*1570*/  @!P3 STS [UR8+0x8], R2 ;  /* 0x00000802ff00b988 */ /* 0x000be40008000808 */
.L_x_50:
[----:B------:R-:W-:Y:S05]  /*1580*/  BSYNC.RECONVERGENT B5 ;  /* 0x0000000000057941 */ /* 0x000fea0003800200 */
.L_x_45:
[----:B------:R-:W-:Y:S05]  /*1590*/  WARPSYNC.ALL ;  /* 0x0000000000007948 */ /* 0x000fea0003800000 */
[----:B------:R-:W-:Y:S01]  /*15a0*/  NOP ;  /* 0x0000000000007918 */ /* 0x000fe20000000000 */
[----:B------:R-:W-:-:S04]  /*15b0*/  UIADD3 UR4, UPT, UPT, UR4, 0x100, URZ ;  /* 0x0000010004047890 */ /* 0x000fc8000fffe0ff */
[----:B------:R-:W-:-:S04]  /*15c0*/  UIADD3 UR24, UP0, UPT, UR4, UR24, URZ ;  /* 0x0000001804187290 */ /* 0x000fc8000ff1e0ff */
[----:B------:R-:W-:Y:S01]  /*15d0*/  ULEA.HI.X.SX32 UR25, UR4, UR25, 0x1, UP0 ;  /* 0x0000001904197291 */ /* 0x000fe200080f0eff */
[----:B------:R-:W-:Y:S11]  /*15e0*/  @P0 BRA `(.L_x_51) ;  /* 0x0000000000380947 */ /* 0x000ff60003800000 */
[----:B--23-5:R-:W2:Y:S01]  /*15f0*/  S2R R2, SR_LANEID ;  /* 0x0000000000027919 */ /* 0x02cea20000000000 */
[----:B------:R-:W-:Y:S05]  /*1600*/  WARPSYNC.ALL ;  /* 0x0000000000007948 */ /* 0x000fea0003800000 */
[----:B------:R-:W-:Y:S01]  /*1610*/  NOP ;  /* 0x0000000000007918 */ /* 0x000fe20000000000 */
[----:B--2---:R-:W-:-:S05]  /*1620*/  IMAD.SHL.U32 R4, R2, 0x4, RZ ;  /* 0x0000000402047824 */ /* 0x004fca00078e00ff */
[----:B------:R-:W2:Y:S01]  /*1630*/  LDS R5, [R4+UR8] ;  /* 0x0000000804057984 */ /* 0x000ea20008000800 */
[----:B------:R-:W-:Y:S01]  /*1640*/  IADD3 R2, P1, PT, R4, UR24, RZ ;  /* 0x0000001804027c10 */ /* 0x000fe2000ff3e0ff */
[----:B------:R-:W-:-:S04]  /*1650*/  UMOV UR4, UR24 ;  /* 0x0000001800047c82 */ /* 0x000fc80008000000 */
[----:B------:R-:W-:Y:S01]  /*1660*/  IMAD.X R3, RZ, RZ, UR25, P1 ;  /* 0x00000019ff037e24 */ /* 0x000fe200088e06ff */
[----:B------:R-:W-:-:S04]  /*1670*/  UMOV UR5, UR25 ;  /* 0x0000001900057c82 */ /* 0x000fc80008000000 */
[----:B--2---:R2:W3:Y:S01]  /*1680*/  ATOMG.E.EXCH.STRONG.GPU PT, RZ, [R2], R5 ;  /* 0x0000000502ff73a8 */ /* 0x0044e200041ee100 */
[----:B------:R-:W-:-:S04]  /*1690*/  DEPBAR {5,4,3,2,1,0} ;  /* 0x0000003f0000791a */ /* 0x000fc80000000000 */
[----:B------:R-:W5:Y:S02]  /*16a0*/  CCTL.E.C.LDCU.IV.DEEP [UR4] ;  /* 0x0000000004007540 */ /* 0x000f640009c08000 */
[----:B-----5:R2:W-:Y:S01]  /*16b0*/  UTMACCTL.IV [UR4] ;  /* 0x00000000040079b9 */ /* 0x0205e20008000000 */
[----:B------:R-:W-:Y:S01]  /*16c0*/  NOP ;  /* 0x0000000000007918 */ /* 0x000fe20000000000 */
.L_x_51:
[----:B------:R-:W-:Y:S05]  /*16d0*/  @P0 BRA `(.L_x_52) ;  /* 0x00000000000c0947 */ /* 0x000fea0003800000 */
[----:B------:R0:W-:Y:S01]  /*16e0*/  UTMACMDFLUSH ;  /* 0x00000000000079b7 */ /* 0x0001e20000000000 */
[----:B------:R-:W-:Y:S05]  /*16f0*/  @P0 BRA `(.L_x_52) ;  /* 0x0000000000040947 */ /* 0x000fea0003800000 */
[----:B------:R-:W-:-:S04]  /*1700*/  DEPBAR.LE SB0, 0x0 ;  /* 0x000080000000791a */ /* 0x000fc80000000000 */
.L_x_52:
[----:B------:R-:W-:Y:S05]  /*1710*/  WARPSYNC.ALL ;  /* 0x0000000000007948 */ /* 0x000fea0003800000 */
[----:B------:R-:W-:Y:S01]  /*1720*/  NOP ;  /* 0x0000000000007918 */ /* 0x000fe20000000000 */
[----:B---3--:R-:W-:Y:S01]  /*1730*/  BAR.SYNC.DEFER_BLOCKING 0x0 ;  /* 0x0000000000007b1d */ /* 0x008fe20000010000 */
[----:B------:R-:W-:Y:S01]  /*1740*/  ISETP.GE.AND P0, PT, R13, 0x1, PT ;  /* 0x000000010d00780c */ /* 0x000fe20003f06270 */
[----:B------:R-:W-:Y:S01]  /*1750*/  USHF.L.U32 UR11, UR11, 0x8, URZ ;  /* 0x000000080b0b7899 */ /* 0x000fe200080006ff */
[----:B--2--5:R-:W-:Y:S01]  /*1760*/  SHF.R.U32.HI R2, RZ, 0x5, R0 ;  /* 0x00000005ff027819 */ /* 0x024fe20000011600 */
[----:B------:R-:W-:-:S02]  /*1770*/  USHF.L.U32 UR31, UR16, 0x7, URZ ;  /* 0x00000007101f7899 */ /* 0x000fc400080006ff */
[----:B------:R-:W-:Y:S01]  /*1780*/  VOTEU.ALL UP0, P3 ;  /* 0x0000000000ff7886 */ /* 0x000fe20001800000 */
[----:B------:R-:W-:Y:S01]  /*1790*/  UMOV UR4, 0x1 ;  /* 0x0000000100047882 */ /* 0x000fe20000000000 */
[----:B------:R-:W-:Y:S01]  /*17a0*/  VOTEU.ALL UP1, P3 ;  /* 0x0000000000ff7886 */ /* 0x000fe20001820000 */
[----:B------:R-:W-:Y:S02]  /*17b0*/  R2UR UR17, R2 ;  /* 0x00000000021172ca */ /* 0x000fe400000e0000 */
[----:B------:R-:W-:-:S04]  /*17c0*/  @!UP0 UIADD3 UR6, UPT, UPT, -UR4, 0x100000, URZ ;  /* 0x0010000004068890 */ /* 0x000fc8000fffe1ff */
[----:B------:R-:W-:Y:S02]  /*17d0*/  @!UP0 USHF.L.U32 UR7, UR6, 0xb, URZ ;  /* 0x0000000b06078899 */ /* 0x000fe400080006ff */
[----:B------:R-:W-:Y:S02]  /*17e0*/  @!UP0 USHF.L.U32 UR6, UR6, 0x1, URZ ;  /* 0x0000000106068899 */ /* 0x000fe400080006ff */
[----:B------:R-:W-:-:S04]  /*17f0*/  @!UP0 UIADD3 UR4, UPT, UPT, -UR4, 0x100000, URZ ;  /* 0x0010000004048890 */ /* 0x000fc8000fffe1ff */
[----:B------:R-:W-:Y:S02]  /*1800*/  @!UP0 USHF.L.U32 UR5, UR4, 0xb, URZ ;  /* 0x0000000b04058899 */ /* 0x000fe400080006ff */
[----:B------:R-:W-:Y:S01]  /*1810*/  @!UP0 USHF.L.U32 UR4, UR4, 0x1, URZ ;  /* 0x0000000104048899 */ /* 0x000fe200080006ff */
[----:B------:R-:W-:Y:S01]  /*1820*/  VOTEU.ALL UP0, P3 ;  /* 0x0000000000ff7886 */ /* 0x000fe20001800000 */
[----:B------:R-:W2:Y:S04]  /*1830*/  FENCE.VIEW.ASYNC.S ;  /* 0x00000000000073c6 */ /* 0x000ea80000000000 */
[----:B--2---:R2:W3:Y:S06]  /*1840*/  @!UP0 SYNCS.EXCH.64 URZ, [UR8+0x6000], UR6 ;  /* 0x0060000608ff85b2 */ /* 0x0044ec0008000100 */
[----:B------:R2:W5:Y:S01]  /*1850*/  @!UP1 SYNCS.EXCH.64 URZ, [UR8+0x6010], UR4 ;  /* 0x0060100408ff95b2 */ /* 0x0005620008000100 */
[----:B------:R-:W-:Y:S05]  /*1860*/  @!P0 BRA `(.L_x_53) ;  /* 0x0000000400c48947 */ /* 0x000fea0003800000 */
[----:B---3-5:R-:W-:Y:S01]  /*1870*/  BAR.SYNC.DEFER_BLOCKING 0x0 ;  /* 0x0000000000007b1d */ /* 0x028fe20000010000 */
[----:B------:R-:W-:Y:S01]  /*1880*/  ELECT P1, URZ, PT ;  /* 0x0000000000ff782f */ /* 0x000fe20003820000 */
[----:B------:R-:W-:Y:S01]  /*1890*/  @!P3 IMAD.MOV.U32 R2, RZ, RZ, 0x6000 ;  /* 0x00006000ff02b424 */ /* 0x000fe200078e00ff */
[----:B------:R-:W-:Y:S02]  /*18a0*/  UIADD3 UR20, UPT, UPT, UR8, 0x4000, URZ ;  /* 0x0000400008147890 */ /* 0x000fe4000fffe0ff */
[----:B------:R-:W-:Y:S01]  /*18b0*/  ISETP.LT.U32.AND P1, PT, R10, 0x20, P1 ;  /* 0x000000200a00780c */ /* 0x000fe20000f21070 */
[----:B------:R-:W-:Y:S01]  /*18c0*/  UMOV UR23, UR31 ;  /* 0x0000001f00177c82 */ /* 0x000fe20008000000 */
[----:B------:R-:W-:Y:S01]  /*18d0*/  ELECT P0, URZ, PT ;  /* 0x0000000000ff782f */ /* 0x000fe20003800000 */
[----:B--2---:R-:W-:-:S03]  /*18e0*/  USHF.R.U32.HI UR6, URZ, 0x4, UR8 ;  /* 0x00000004ff067899 */ /* 0x004fc60008011608 */
[----:B------:R-:W-:Y:S01]  /*18f0*/  ISETP.LT.U32.AND P0, PT, R10, 0x20, P0 ;  /* 0x000000200a00780c */ /* 0x000fe20000701070 */
[----:B------:R-:W-:Y:S01]  /*1900*/  UMOV UR7, URZ ;  /* 0x000000ff00077c82 */ /* 0x000fe20008000000 */
[----:B------:R-:W-:Y:S01]  /*1910*/  USGXT.U32 UR6, UR6, 0xe ;  /* 0x0000000e0606789a */ /* 0x000fe20008000000 */
[----:B------:R-:W-:Y:S01]  /*1920*/  UMOV UR5, URZ ;  /* 0x000000ff00057c82 */ /* 0x000fe20008000000 */
[----:B------:R-:W-:-:S03]  /*1930*/  UMOV UR19, 0x80004020 ;  /* 0x8000402000137882 */ /* 0x000fc60000000000 */
[----:B------:R-:W-:Y:S01]  /*1940*/  VOTEU.ANY UP0, P1 ;  /* 0x0000000000ff7886 */ /* 0x000fe20000800100 */
[----:B------:R-:W-:Y:S01]  /*1950*/  VOTEU.ANY UP2, P1 ;  /* 0x0000000000ff7886 */ /* 0x000fe20000840100 */
[----:B------:R-:W-:-:S03]  /*1960*/  UMOV UR18, UR6 ;  /* 0x0000000600127c82 */ /* 0x000fc60008000000 */
[----:B------:R-:W-:Y:S02]  /*1970*/  @UP0 UIADD3 UR21, UPT, UPT, UR8, 0x6000, URZ ;  /* 0x0000600008150890 */ /* 0x000fe4000fffe0ff */
[----:B------:R2:W-:Y:S01]  /*1980*/  @!P3 SYNCS.ARRIVE.TRANS64 RZ, [UR8+0x6000], R2 ;  /* 0x00600002ffffb9a7 */ /* 0x0005e20008000008 */
[----:B------:R-:W-:Y:S01]  /*1990*/  @UP0 UMOV UR22, URZ ;  /* 0x000000ff00160c82 */ /* 0x000fe20008000000 */
[----:B------:R-:W-:Y:S01]  /*19a0*/  BAR.SYNC.DEFER_BLOCKING 0x0 ;  /* 0x0000000000007b1d */ /* 0x000fe20000010000 */
[----:B------:R-:W-:-:S05]  /*19b0*/  UISETP.NE.U32.AND UP0, UPT, UR17, URZ, UPT ;  /* 0x000000ff1100728c */ /* 0x000fca000bf05070 */
[----:B------:R-:W-:Y:S01]  /*19c0*/  VOTEU.ANY UP1, P0 ;  /* 0x0000000000ff7886 */ /* 0x000fe20000020100 */
[----:B------:R-:W-:-:S04]  /*19d0*/  VOTEU.ANY UP3, P0 ;  /* 0x0000000000ff7886 */ /* 0x000fc80000060100 */
[----:B------:R-:W-:Y:S01]  /*19e0*/  @UP1 UIADD3 UR4, UPT, UPT, UR8, 0x6000, URZ ;  /* 0x0000600008041890 */ /* 0x000fe2000fffe0ff */
[----:B------:R-:W-:-:S06]  /*19f0*/  @UP1 UMOV UR10, URZ ;  /* 0x000000ff000a1c82 */ /* 0x000fcc0008000000 */
[----:B------:R-:W-:Y:S01]  /*1a00*/  @UP3 UMOV UR9, UR4 ;  /* 0x0000000400093c82 */ /* 0x000fe20008000000 */
[----:B------:R-:W-:-:S04]  /*1a10*/  USHF.R.U32.HI UR4, URZ, 0x4, UR20 ;  /* 0x00000004ff047899 */ /* 0x000fc80008011614 */
[----:B------:R-:W-:Y:S01]  /*1a20*/  USGXT.U32 UR4, UR4, 0xe ;  /* 0x0000000e0404789a */ /* 0x000fe20008000000 */
[----:B------:R3:W-:Y:S01]  /*1a30*/  @UP2 UTMALDG.2D [UR20], [UR12] ;  /* 0x000000140c0025b4 */ /* 0x0007e20008008000 */
[----:B------:R5:W-:Y:S06]  /*1a40*/  MEMBAR.ALL.CTA ;  /* 0x0000000000007992 */ /* 0x000bec0000008000 */
[----:B-----5:R-:W5:Y:S01]  /*1a50*/  FENCE.VIEW.ASYNC.S ;  /* 0x00000000000073c6 */ /* 0x020f620000000000 */
[----:B---3--:R-:W-:Y:S01]  /*1a60*/  UMOV UR20, 0xfffffffe ;  /* 0xfffffffe00147882 */ /* 0x008fe20000000000 */
[----:B------:R-:W-:-:S02]  /*1a70*/  UMOV UR21, 0x7fffbfdf ;  /* 0x7fffbfdf00157882 */ /* 0x000fc40000000000 */
[----:B------:R-:W-:Y:S02]  /*1a80*/  UIADD3.64 UR22, UPT, UPT, UR6, -UR20, URZ ;  /* 0x8000001406167297 */ /* 0x000fe4000fffe0ff */
[----:B------:R-:W-:Y:S02]  /*1a90*/  UIADD3.64 UR20, UPT, UPT, UR4, -UR20, URZ ;  /* 0x8000001404147297 */ /* 0x000fe4000fffe0ff */
[----:B------:R-:W-:Y:S01]  /*1aa0*/  UMOV UR6, UR4 ;  /* 0x0000000400067c82 */ /* 0x000fe20008000000 */
[----:B------:R-:W-:Y:S01]  /*1ab0*/  UMOV UR7, 0x80004020 ;  /* 0x8000402000077882 */ /* 0x000fe20000000000 */
[----:B-----5:R-:W-:Y:S06]  /*1ac0*/  BAR.SYNC.DEFER_BLOCKING 0x0 ;  /* 0x0000000000007b1d */ /* 0x020fec0000010000 */
[----:B------:R2:W-:Y:S02]  /*1ad0*/  @UP3 UTMALDG.2D [UR8], [UR14] ;  /* 0x000000080e0035b4 */ /* 0x0005e40008008000 */
[----:B------:R-:W-:Y:S06]  /*1ae0*/  BAR.SYNC.DEFER_BLOCKING 0x0 ;  /* 0x0000000000007b1d */ /* 0x000fec0000010000 */
[----:B------:R-:W3:Y:S02]  /*1af0*/  SYNCS.PHASECHK.TRANS64.TRYWAIT P0, [UR8+0x6000], RZ ;  /* 0x006000ffff0075a7 */ /* 0x000ee40008001108 */
[----:B--23--:R-:W-:Y:S05]  /*1b00*/  @!P0 BRA `(.L_x_54) ;  /* 0x0000001000e48947 */ /* 0x00cfea0003800000 */
.L_x_66:
[----:B------:R-:W-:Y:S05]  /*1b10*/  BRA.U UP0, `(.L_x_55) ;  /* 0x00000001001c7547 */ /* 0x000fea000b800000 */
[----:B------:R-:W-:Y:S01]  /*1b20*/  UMOV UR4, 0x0 ;  /* 0x0000000000047882 */ /* 0x000fe20000000000 */
[----:B------:R-:W-:Y:S01]  /*1b30*/  UMOV UR5, 0x8400010 ;  /* 0x0840001000057882 */ /* 0x000fe20000000000 */
[----:B------:R-:W-:Y:S01]  /*1b40*/  UMOV UR28, 0x0 ;  /* 0x00000000001c7882 */ /* 0x000fe20000000000 */
[----:B------:R-:W-:Y:S01]  /*1b50*/  UMOV UR29, 0x8400010 ;  /* 0x08400010001d7882 */ /* 0x000fe20000000000 */
[----:B------:R2:W-:Y:S01]  /*1b60*/  UTCHMMA gdesc[UR6], gdesc[UR18], tmem[UR26], tmem[UR4], idesc[UR5], !UPT ;  /* 0x00ff0412060075ea */ /* 0x0005e2000f80001a */
[----:B------:R2:W-:Y:S01]  /*1b70*/  UTCHMMA gdesc[UR20], gdesc[UR22], tmem[UR26], tmem[UR28], idesc[UR29], UPT ;  /* 0x00ff1c16140075ea */ /* 0x0005e2000b80001a */
[----:B------:R-:W-:Y:S02]  /*1b80*/  NOP ;  /* 0x0000000000007918 */ /* 0x000fe40000000000 */
.L_x_55:
[----:B------:R-:W-:Y:S01]  /*1b90*/  ELECT P0, URZ, PT ;  /* 0x0000000000ff782f */ /* 0x000fe20003800000 */
[----:B--2---:R-:W-:-:S03]  /*1ba0*/  UIADD3 UR4, UPT, UPT, UR8, 0x6010, URZ ;  /* 0x0000601008047890 */ /* 0x004fc6000fffe0ff */
[----:B------:R-:W-:Y:S01]  /*1bb0*/  ISETP.LT.U32.AND P0, PT, R10, 0x20, P0 ;  /* 0x000000200a00780c */ /* 0x000fe20000701070 */
[----:B------:R-:W-:-:S12]  /*1bc0*/  UMOV UR5, URZ ;  /* 0x000000ff00057c82 */ /* 0x000fd80008000000 */
[----:B------:R-:W-:Y:S01]  /*1bd0*/  VOTEU.ANY UP0, P0 ;  /* 0x0000000000ff7886 */ /* 0x000fe20000000100 */
[----:B------:R-:W-:Y:S01]  /*1be0*/  VOTEU.ANY UP1, P0 ;  /* 0x0000000000ff7886 */ /* 0x000fe20000020100 */
[----:B------:R-:W-:-:S03]  /*1bf0*/  ISETP.GE.U32.AND P0, PT, R13, 0x21, PT ;  /* 0x000000210d00780c */ /* 0x000fc60003f06070 */
[----:B------:R-:W-:Y:S02]  /*1c00*/  @UP0 UMOV UR9, UR4 ;  /* 0x0000000400090c82 */ /* 0x000fe40008000000 */
[----:B------:R2:W-:Y:S01]  /*1c10*/  @UP1 UTCBAR [UR9], URZ ;  /* 0x000000ff090013e9 */ /* 0x0005e200080000ff */
[----:B------:R-:W-:Y:S06]  /*1c20*/  BAR.SYNC.DEFER_BLOCKING 0x0 ;  /* 0x0000000000007b1d */ /* 0x000fec0000010000 */
[----:B------:R-:W3:Y:S02]  /*1c30*/  SYNCS.PHASECHK.TRANS64.TRYWAIT P1, [UR8+0x6010], RZ ;  /* 0x006010ffff0075a7 */ /* 0x000ee40008021108 */
[----:B--23--:R-:W-:Y:S05]  /*1c40*/  @!P1 BRA `(.L_x_56) ;  /* 0x0000001000a09947 */ /* 0x00cfea0003800000 */
.L_x_67:
[----:B------:R-:W-:Y:S05]  /*1c50*/  @!P0 BRA `(.L_x_53) ;  /* 0x0000000000c88947 */ /* 0x000fea0003800000 */
[----:B------:R-:W-:Y:S01]  /*1c60*/  IMAD.MOV.U32 R2, RZ, RZ, 0x1 ;  /* 0x00000001ff027424 */ /* 0x000fe200078e00ff */
[----:B------:R-:W2:Y:S01]  /*1c70*/  LDCU UR27, c[0x0][0x3a0] ;  /* 0x00007400ff1b77ac */ /* 0x000ea20008000800 */
[----:B------:R-:W-:-:S05]  /*1c80*/  UMOV UR30, 0x20 ;  /* 0x00000020001e7882 */ /* 0x000fca0000000000 */
.L_x_60:
[----:B------:R-:W-:Y:S01]  /*1c90*/  BAR.SYNC.DEFER_BLOCKING 0x0 ;  /* 0x0000000000007b1d */ /* 0x000fe20000010000 */
[----:B------:R-:W-:Y:S01]  /*1ca0*/  ELECT P1, URZ, PT ;  /* 0x0000000000ff782f */ /* 0x000fe20003820000 */
[----:B------:R-:W-:Y:S01]  /*1cb0*/  @!P3 IMAD.MOV.U32 R3, RZ, RZ, 0x6000 ;  /* 0x00006000ff03b424 */ /* 0x000fe200078e00ff */
[----:B------:R-:W-:Y:S02]  /*1cc0*/  ELECT P0, URZ, PT ;  /* 0x0000000000ff782f */ /* 0x000fe40003800000 */
[C---:B------:R-:W-:Y:S01]  /*1cd0*/  ISETP.LT.U32.AND P1, PT, R10.reuse, 0x20, P1 ;  /* 0x000000200a00780c */ /* 0x040fe20000f21070 */
[----:B------:R-:W-:Y:S01]  /*1ce0*/  UMOV UR10, UR30 ;  /* 0x0000001e000a7c82 */ /* 0x000fe20008000000 */
[----:B------:R-:W-:-:S11]  /*1cf0*/  ISETP.LT.U32.AND P0, PT, R10, 0x20, P0 ;  /* 0x000000200a00780c */ /* 0x000fd60000701070 */
[----:B------:R-:W-:Y:S02]  /*1d00*/  VOTEU.ANY UP0, P1 ;  /* 0x0000000000ff7886 */ /* 0x000fe40000800100 */
[----:B------:R-:W-:-:S03]  /*1d10*/  VOTEU.ANY UP1, P0 ;  /* 0x0000000000ff7886 */ /* 0x000fc60000020100 */
[----:B------:R-:W-:Y:S02]  /*1d20*/  @UP0 UIADD3 UR28, UPT, UPT, UR8, 0x4000, URZ ;  /* 0x00004000081c0890 */ /* 0x000fe4000fffe0ff */
[----:B------:R3:W-:Y:S01]  /*1d30*/  @!P3 SYNCS.ARRIVE.TRANS64 RZ, [UR8+0x6000], R3 ;  /* 0x00600003ffffb9a7 */ /* 0x0007e20008000008 */
[----:B------:R-:W-:Y:S01]  /*1d40*/  @UP0 UIADD3 UR29, UPT, UPT, UR8, 0x6000, URZ ;  /* 0x00006000081d0890 */ /* 0x000fe2000fffe0ff */
[----:B------:R-:W-:Y:S01]  /*1d50*/  VOTEU.ANY UP0, P1 ;  /* 0x0000000000ff7886 */ /* 0x000fe20000800100 */
[----:B------:R-:W-:Y:S01]  /*1d60*/  BAR.SYNC.DEFER_BLOCKING 0x0 ;  /* 0x0000000000007b1d */ /* 0x000fe20000010000 */
[----:B------:R-:W-:Y:S01]  /*1d70*/  @UP1 UIADD3 UR9, UPT, UPT, UR8, 0x6000, URZ ;  /* 0x0000600008091890 */ /* 0x000fe2000fffe0ff */
[----:B---3--:R-:W-:-:S04]  /*1d80*/  IMAD.U32 R3, R2, -0x80000000, RZ ;  /* 0x8000000002037824 */ /* 0x008fc800078e00ff */
[----:B------:R-:W-:Y:S01]  /*1d90*/  VOTEU.ANY UP1, P0 ;  /* 0x0000000000ff7886 */ /* 0x000fe20000020100 */
[----:B------:R3:W-:Y:S01]  /*1da0*/  @UP0 UTMALDG.2D [UR28], [UR12] ;  /* 0x0000001c0c0005b4 */ /* 0x0007e20008008000 */
[----:B------:R-:W-:Y:S01]  /*1db0*/  UISETP.NE.U32.AND UP0, UPT, UR17, URZ, UPT ;  /* 0x000000ff1100728c */ /* 0x000fe2000bf05070 */
[----:B------:R5:W-:Y:S06]  /*1dc0*/  MEMBAR.ALL.CTA ;  /* 0x0000000000007992 */ /* 0x000bec0000008000 */
[----:B-----5:R-:W5:Y:S02]  /*1dd0*/  FENCE.VIEW.ASYNC.S ;  /* 0x00000000000073c6 */ /* 0x020f640000000000 */
[----:B-----5:R-:W-:Y:S06]  /*1de0*/  BAR.SYNC.DEFER_BLOCKING 0x0 ;  /* 0x0000000000007b1d */ /* 0x020fec0000010000 */
[----:B------:R3:W-:Y:S02]  /*1df0*/  @UP1 UTMALDG.2D [UR8], [UR14] ;  /* 0x000000080e0015b4 */ /* 0x0007e40008008000 */
[----:B------:R-:W-:Y:S06]  /*1e00*/  BAR.SYNC.DEFER_BLOCKING 0x0 ;  /* 0x0000000000007b1d */ /* 0x000fec0000010000 */
[----:B------:R-:W5:Y:S02]  /*1e10*/  SYNCS.PHASECHK.TRANS64.TRYWAIT P0, [UR8+0x6000], R3 ;  /* 0x00600003ff0075a7 */ /* 0x000f640008001108 */
[----:B---3-5:R-:W-:Y:S05]  /*1e20*/  @!P0 BRA `(.L_x_57) ;  /* 0x0000001000348947 */ /* 0x028fea0003800000 */
.L_x_68:
[----:B------:R-:W-:Y:S05]  /*1e30*/  BRA.U UP0, `(.L_x_58) ;  /* 0x00000001001c7547 */ /* 0x000fea000b800000 */
[----:B------:R-:W-:Y:S01]  /*1e40*/  UMOV UR28, 0x0 ;  /* 0x00000000001c7882 */ /* 0x000fe20000000000 */
[----:B------:R-:W-:Y:S01]  /*1e50*/  UMOV UR29, 0x8400010 ;  /* 0x08400010001d7882 */ /* 0x000fe20000000000 */
[----:B------:R-:W-:Y:S01]  /*1e60*/  UMOV UR32, 0x0 ;  /* 0x0000000000207882 */ /* 0x000fe20000000000 */
[----:B------:R-:W-:Y:S01]  /*1e70*/  UMOV UR33, 0x8400010 ;  /* 0x0840001000217882 */ /* 0x000fe20000000000 */
[----:B------:R3:W-:Y:S01]  /*1e80*/  UTCHMMA gdesc[UR6], gdesc[UR18], tmem[UR26], tmem[UR28], idesc[UR29], UPT ;  /* 0x00ff1c12060075ea */ /* 0x0007e2000b80001a */
[----:B------:R3:W-:Y:S01]  /*1e90*/  UTCHMMA gdesc[UR20], gdesc[UR22], tmem[UR26], tmem[UR32], idesc[UR33], UPT ;  /* 0x00ff2016140075ea */ /* 0x0007e2000b80001a */
[----:B------:R-:W-:Y:S02]  /*1ea0*/  NOP ;  /* 0x0000000000007918 */ /* 0x000fe40000000000 */
.L_x_58:
[----:B------:R-:W-:-:S04]  /*1eb0*/  ELECT P0, URZ, PT ;  /* 0x0000000000ff782f */ /* 0x000fc80003800000 */
[----:B------:R-:W-:-:S13]  /*1ec0*/  ISETP.LT.U32.AND P0, PT, R10, 0x20, P0 ;  /* 0x000000200a00780c */ /* 0x000fda0000701070 */
[----:B------:R-:W-:Y:S01]  /*1ed0*/  VOTEU.ANY UP0, P0 ;  /* 0x0000000000ff7886 */ /* 0x000fe20000000100 */
[----:B------:R-:W-:-:S04]  /*1ee0*/  VOTEU.ANY UP1, P0 ;  /* 0x0000000000ff7886 */ /* 0x000fc80000020100 */
[----:B------:R-:W-:Y:S02]  /*1ef0*/  @UP0 UMOV UR9, UR4 ;  /* 0x0000000400090c82 */ /* 0x000fe40008000000 */
[----:B------:R5:W-:Y:S01]  /*1f00*/  @UP1 UTCBAR [UR9], URZ ;  /* 0x000000ff090013e9 */ /* 0x000be200080000ff */
[----:B------:R-:W-:Y:S06]  /*1f10*/  BAR.SYNC.DEFER_BLOCKING 0x0 ;  /* 0x0000000000007b1d */ /* 0x000fec0000010000 */
[----:B------:R-:W3:Y:S02]  /*1f20*/  SYNCS.PHASECHK.TRANS64.TRYWAIT P0, [UR8+0x6010], R3 ;  /* 0x00601003ff0075a7 */ /* 0x000ee40008001108 */
[----:B---3-5:R-:W-:Y:S05]  /*1f30*/  @!P0 BRA `(.L_x_59) ;  /* 0x0000000c00fc8947 */ /* 0x028fea0003800000 */
.L_x_69:
[----:B------:R-:W-:Y:S01]  /*1f40*/  UIADD3 UR30, UPT, UPT, UR30, 0x20, URZ ;  /* 0x000000201e1e7890 */ /* 0x000fe2000fffe0ff */
[----:B------:R-:W-:-:S03]  /*1f50*/  LOP3.LUT R2, R2, 0x1, RZ, 0x3c, !PT ;  /* 0x0000000102027812 */ /* 0x000fc600078e3cff */
[----:B--2---:R-:W-:-:S09]  /*1f60*/  UISETP.GE.AND UP0, UPT, UR30, UR27, UPT ;  /* 0x0000001b1e00728c */ /* 0x004fd2000bf06270 */
[----:B------:R-:W-:Y:S05]  /*1f70*/  BRA.U !UP0, `(.L_x_60) ;  /* 0xfffffffd08447547 */ /* 0x000fea000b83ffff */
.L_x_53:
[----:B---3-5:R-:W-:Y:S06]  /*1f80*/  BAR.SYNC.DEFER_BLOCKING 0x0 ;  /* 0x0000000000007b1d */ /* 0x028fec0000010000 */
[----:B------:R-:W-:Y:S04]  /*1f90*/  BSSY.RECONVERGENT B5, `(.L_x_61) ;  /* 0x0000004000057945 */ /* 0x000fe80003800200 */
[----:B------:R-:W-:Y:S05]  /*1fa0*/  @P3 BRA `(.L_x_62) ;  /* 0x0000000000083947 */ /* 0x000fea0003800000 */
[----:B------:R-:W3:Y:S02]  /*1fb0*/  SYNCS.CCTL.IV [UR8+0x6000] ;  /* 0x00600000ff0079b1 */ /* 0x000ee40008000008 */
[----:B---3--:R-:W3:Y:S02]  /*1fc0*/  SYNCS.CCTL.IV [UR8+0x6010] ;  /* 0x00601000ff0079b1 */ /* 0x008ee40008000008 */
.L_x_62:
[----:B--2---:R-:W-:Y:S05]  /*1fd0*/  BSYNC.RECONVERGENT B5 ;  /* 0x0000000000057941 */ /* 0x004fea0003800200 */
.L_x_61:
[----:B------:R-:W-:Y:S01]  /*1fe0*/  ULOP3.LUT UR17, UR17, 0x3, URZ, 0xc0, !UPT ;  /* 0x0000000311117892 */ /* 0x000fe2000f8ec0ff */
[C---:B------:R-:W-:Y:S01]  /*1ff0*/  IMAD.SHL.U32 R2, R0.reuse, 0x80, RZ ;  /* 0x0000008000027824 */ /* 0x040fe200078e00ff */
[----:B------:R-:W-:Y:S01]  /*2000*/  USHF.L.U32 UR14, UR16, 0x7, URZ ;  /* 0x00000007100e7899 */ /* 0x000fe200080006ff */
[----:B------:R-:W-:Y:S01]  /*2010*/  IMAD.SHL.U32 R3, R0, 0x10, RZ ;  /* 0x0000001000037824 */ /* 0x000fe200078e00ff */
[----:B------:R-:W-:Y:S02]  /*2020*/  ULEA UR4, UR17, UR26, 0x15 ;  /* 0x0000001a11047291 */ /* 0x000fe4000f8ea8ff */
[----:B------:R-:W-:Y:S01]  /*2030*/  LOP3.LUT R0, R2, 0x3f80, RZ, 0xc0, !PT ;  /* 0x00003f8002007812 */ /* 0x000fe200078ec0ff */
[----:B------:R-:W-:Y:S02]  /*2040*/  ULEA UR13, UR17, UR11, 0x6 ;  /* 0x0000000b110d7291 */ /* 0x000fe4000f8e30ff */
[----:B------:R-:W-:Y:S01]  /*2050*/  ULEA UR12, UR17, UR8, 0xe ;  /* 0x00000008110c7291 */ /* 0x000fe2000f8e70ff */
[----:B------:R-:W-:Y:S01]  /*2060*/  LOP3.LUT R0, R0, 0x70, R3, 0xf8, !PT ;  /* 0x0000007000007812 */ /* 0x000fe200078ef803 */
[----:B------:R-:W-:Y:S01]  /*2070*/  UMOV UR5, UR25 ;  /* 0x0000001900057c82 */ /* 0x000fe20008000000 */
[----:B------:R-:W-:Y:S01]  /*2080*/  ELECT P0, URZ, PT ;  /* 0x0000000000ff782f */ /* 0x000fe20003800000 */
[----:B------:R-:W2:Y:S01]  /*2090*/  LDTM.x64 R96, tmem[UR4] ;  /* 0x00000004006079ee */ /* 0x000ea20008340000 */
[----:B------:R-:W-:-:S02]  /*20a0*/  LOP3.LUT R2, R0, 0x10, RZ, 0x3c, !PT ;  /* 0x0000001000027812 */ /* 0x000fc400078e3cff */
[----:B------:R-:W-:Y:S02]  /*20b0*/  LOP3.LUT R3, R0, 0x20, RZ, 0x3c, !PT ;  /* 0x0000002000037812 */ /* 0x000fe400078e3cff */
[----:B--2---:R-:W-:Y:S02]  /*20c0*/  F2FP.F16.F32.PACK_AB R160, R97, R96 ;  /* 0x0000006061a0723e */ /* 0x004fe400000000ff */
[----:B------:R-:W-:Y:S02]  /*20d0*/  F2FP.F16.F32.PACK_AB R161, R99, R98 ;  /* 0x0000006263a1723e */ /* 0x000fe400000000ff */
[----:B------:R-:W-:Y:S02]  /*20e0*/  F2FP.F16.F32.PACK_AB R162, R101, R100 ;  /* 0x0000006465a2723e */ /* 0x000fe400000000ff */
[----:B------:R-:W-:Y:S02]  /*20f0*/  F2FP.F16.F32.PACK_AB R163, R103, R102 ;  /* 0x0000006667a3723e */ /* 0x000fe400000000ff */
[----:B------:R-:W-:-:S02]  /*2100*/  F2FP.F16.F32.PACK_AB R164, R105, R104 ;  /* 0x0000006869a4723e */ /* 0x000fc400000000ff */
[----:B------:R-:W-:Y:S02]  /*2110*/  F2FP.F16.F32.PACK_AB R165, R107, R106 ;  /* 0x0000006a6ba5723e */ /* 0x000fe400000000ff */
[----:B------:R-:W-:Y:S02]  /*2120*/  F2FP.F16.F32.PACK_AB R166, R109, R108 ;  /* 0x0000006c6da6723e */ /* 0x000fe400000000ff */
[----:B------:R-:W-:Y:S02]  /*2130*/  F2FP.F16.F32.PACK_AB R167, R111, R110 ;  /* 0x0000006e6fa7723e */ /* 0x000fe400000000ff */
[----:B------:R-:W2:Y:S01]  /*2140*/  LDTM.x64 R48, tmem[UR4+0x40] ;  /* 0x00004004003079ee */ /* 0x000ea20008340000 */
[----:B------:R-:W-:Y:S02]  /*2150*/  F2FP.F16.F32.PACK_AB R112, R113, R112 ;  /* 0x000000707170723e */ /* 0x000fe400000000ff */
[----:B------:R-:W-:Y:S02]  /*2160*/  F2FP.F16.F32.PACK_AB R120, R121, R120 ;  /* 0x000000787978723e */ /* 0x000fe400000000ff */
[----:B------:R-:W-:-:S02]  /*2170*/  F2FP.F16.F32.PACK_AB R128, R129, R128 ;  /* 0x000000808180723e */ /* 0x000fc400000000ff */
[----:B------:R-:W-:Y:S02]  /*2180*/  F2FP.F16.F32.PACK_AB R113, R115, R114 ;  /* 0x000000727371723e */ /* 0x000fe400000000ff */
[----:B------:R-:W-:Y:S02]  /*2190*/  F2FP.F16.F32.PACK_AB R121, R123, R122 ;  /* 0x0000007a7b79723e */ /* 0x000fe400000000ff */
[----:B------:R-:W-:Y:S02]  /*21a0*/  F2FP.F16.F32.PACK_AB R129, R131, R130 ;  /* 0x000000828381723e */ /* 0x000fe400000000ff */
[----:B------:R-:W-:Y:S02]  /*21b0*/  F2FP.F16.F32.PACK_AB R114, R117, R116 ;  /* 0x000000747572723e */ /* 0x000fe400000000ff */
[----:B------:R-:W-:Y:S02]  /*21c0*/  F2FP.F16.F32.PACK_AB R115, R119, R118 ;  /* 0x000000767773723e */ /* 0x000fe400000000ff */
[----:B------:R-:W-:-:S02]  /*21d0*/  F2FP.F16.F32.PACK_AB R122, R125, R124 ;  /* 0x0000007c7d7a723e */ /* 0x000fc400000000ff */
[----:B------:R-:W-:Y:S02]  /*21e0*/  F2FP.F16.F32.PACK_AB R123, R127, R126 ;  /* 0x0000007e7f7b723e */ /* 0x000fe400000000ff */
[----:B------:R-:W-:Y:S02]  /*21f0*/  F2FP.F16.F32.PACK_AB R130, R133, R132 ;  /* 0x000000848582723e */ /* 0x000fe400000000ff */
[----:B------:R-:W-:Y:S02]  /*2200*/  F2FP.F16.F32.PACK_AB R136, R137, R136 ;  /* 0x000000888988723e */ /* 0x000fe400000000ff */
[----:B--2---:R-:W-:Y:S02]  /*2210*/  F2FP.F16.F32.PACK_AB R116, R49, R48 ;  /* 0x000000303174723e */ /* 0x004fe400000000ff */
        /* <DEDUP_REMOVED lines=9> */
[----:B----4-:R-:W2:Y:S01]  /*22b0*/  LDTM.x64 R4, tmem[UR4+0x80] ;  /* 0x00008004000479ee */ /* 0x010ea20008340000 */
        /* <DEDUP_REMOVED lines=63> */
[----:B------:R-:W-:Y:S01]  /*26b0*/  NOP ;  /* 0x0000000000007918 */ /* 0x000fe20000000000 */
[----:B--23--:R-:W-:Y:S01]  /*26c0*/  BAR.SYNC.DEFER_BLOCKING 0x0 ;  /* 0x0000000000007b1d */ /* 0x00cfe20000010000 */
[----:B------:R-:W-:Y:S02]  /*26d0*/  F2FP.F16.F32.PACK_AB R152, R153, R152 ;  /* 0x000000989998723e */ /* 0x000fe400000000ff */
[----:B------:R-:W-:-:S02]  /*26e0*/  F2FP.F16.F32.PACK_AB R153, R155, R154 ;  /* 0x0000009a9b99723e */ /* 0x000fc400000000ff */
[----:B------:R-:W-:Y:S01]  /*26f0*/  F2FP.F16.F32.PACK_AB R154, R157, R156 ;  /* 0x0000009c9d9a723e */ /* 0x000fe200000000ff */
[----:B------:R-:W-:Y:S01]  /*2700*/  UMOV UR4, UR24 ;  /* 0x0000001800047c82 */ /* 0x000fe20008000000 */
[----:B------:R-:W-:Y:S02]  /*2710*/  F2FP.F16.F32.PACK_AB R155, R159, R158 ;  /* 0x0000009e9f9b723e */ /* 0x000fe400000000ff */
[----:B------:R-:W-:Y:S02]  /*2720*/  F2FP.F16.F32.PACK_AB R4, R5, R4 ;  /* 0x000000040504723e */ /* 0x000fe400000000ff */
[----:B------:R-:W-:Y:S01]  /*2730*/  F2FP.F16.F32.PACK_AB R5, R7, R6 ;  /* 0x000000060705723e */ /* 0x000fe200000000ff */
[----:B------:R-:W-:Y:S01]  /*2740*/  STS.128 [R0+UR8], R160 ;  /* 0x000000a000007988 */ /* 0x000fe20008000c08 */
[----:B------:R-:W-:Y:S02]  /*2750*/  F2FP.F16.F32.PACK_AB R12, R13, R12 ;  /* 0x0000000c0d0c723e */ /* 0x000fe400000000ff */
[----:B------:R-:W-:Y:S01]  /*2760*/  F2FP.F16.F32.PACK_AB R6, R9, R8 ;  /* 0x000000080906723e */ /* 0x000fe200000000ff */
[----:B------:R-:W-:Y:S01]  /*2770*/  STS.128 [R0+UR8+0x4000], R116 ;  /* 0x0040007400007988 */ /* 0x000fe20008000c08 */
[----:B------:R-:W-:-:S02]  /*2780*/  F2FP.F16.F32.PACK_AB R7, R11, R10 ;  /* 0x0000000a0b07723e */ /* 0x000fc400000000ff */
[----:B------:R-:W-:Y:S01]  /*2790*/  F2FP.F16.F32.PACK_AB R13, R15, R14 ;  /* 0x0000000e0f0d723e */ /* 0x000fe200000000ff */
[----:B------:R-:W-:Y:S01]  /*27a0*/  STS.128 [R0+UR8+0x8000], R68 ;  /* 0x0080004400007988 */ /* 0x000fe20008000c08 */
[----:B------:R-:W-:Y:S02]  /*27b0*/  F2FP.F16.F32.PACK_AB R20, R21, R20 ;  /* 0x000000141514723e */ /* 0x000fe400000000ff */
[----:B------:R-:W-:Y:S01]  /*27c0*/  F2FP.F16.F32.PACK_AB R14, R17, R16 ;  /* 0x00000010110e723e */ /* 0x000fe200000000ff */
[----:B------:R2:W-:Y:S01]  /*27d0*/  STS.128 [R0+UR8+0xc000], R4 ;  /* 0x00c0000400007988 */ /* 0x0005e20008000c08 */
[----:B------:R-:W-:Y:S02]  /*27e0*/  F2FP.F16.F32.PACK_AB R15, R19, R18 ;  /* 0x00000012130f723e */ /* 0x000fe400000000ff */
[----:B------:R-:W-:Y:S01]  /*27f0*/  F2FP.F16.F32.PACK_AB R21, R23, R22 ;  /* 0x000000161715723e */ /* 0x000fe200000000ff */
[----:B------:R-:W-:Y:S01]  /*2800*/  STS.128 [R2+UR8], R164 ;  /* 0x000000a402007988 */ /* 0x000fe20008000c08 */
[----:B------:R-:W-:-:S02]  /*2810*/  F2FP.F16.F32.PACK_AB R22, R25, R24 ;  /* 0x000000181916723e */ /* 0x000fc400000000ff */
[----:B------:R-:W-:Y:S01]  /*2820*/  F2FP.F16.F32.PACK_AB R23, R27, R26 ;  /* 0x0000001a1b17723e */ /* 0x000fe200000000ff */
[----:B------:R-:W-:Y:S01]  /*2830*/  STS.128 [R2+UR8+0x4000], R124 ;  /* 0x0040007c02007988 */ /* 0x000fe20008000c08 */
[----:B------:R-:W-:Y:S02]  /*2840*/  F2FP.F16.F32.PACK_AB R28, R29, R28 ;  /* 0x0000001c1d1c723e */ /* 0x000fe400000000ff */
[----:B------:R-:W-:Y:S01]  /*2850*/  F2FP.F16.F32.PACK_AB R29, R31, R30 ;  /* 0x0000001e1f1d723e */ /* 0x000fe200000000ff */
[----:B------:R-:W-:Y:S01]  /*2860*/  STS.128 [R2+UR8+0x8000], R76 ;  /* 0x0080004c02007988 */ /* 0x000fe20008000c08 */
[----:B------:R-:W-:Y:S02]  /*2870*/  F2FP.F16.F32.PACK_AB R36, R37, R36 ;  /* 0x000000242524723e */ /* 0x000fe400000000ff */
[----:B------:R-:W-:Y:S01]  /*2880*/  F2FP.F16.F32.PACK_AB R30, R33, R32 ;  /* 0x00000020211e723e */ /* 0x000fe200000000ff */
[----:B------:R3:W-:Y:S01]  /*2890*/  STS.128 [R2+UR8+0xc000], R12 ;  /* 0x00c0000c02007988 */ /* 0x0007e20008000c08 */
[----:B------:R-:W-:-:S02]  /*28a0*/  F2FP.F16.F32.PACK_AB R31, R35, R34 ;  /* 0x00000022231f723e */ /* 0x000fc400000000ff */
[----:B------:R-:W-:Y:S01]  /*28b0*/  F2FP.F16.F32.PACK_AB R37, R39, R38 ;  /* 0x000000262725723e */ /* 0x000fe200000000ff */
[----:B------:R-:W-:Y:S01]  /*28c0*/  STS.128 [R3+UR8], R112 ;  /* 0x0000007003007988 */ /* 0x000fe20008000c08 */
[----:B------:R-:W-:Y:S02]  /*28d0*/  F2FP.F16.F32.PACK_AB R44, R45, R44 ;  /* 0x0000002c2d2c723e */ /* 0x000fe400000000ff */
[----:B------:R-:W-:Y:S01]  /*28e0*/  LOP3.LUT R8, R0, 0x30, RZ, 0x3c, !PT ;  /* 0x0000003000087812 */ /* 0x000fe200078e3cff */
[----:B------:R-:W-:Y:S01]  /*28f0*/  STS.128 [R3+UR8+0x4000], R132 ;  /* 0x0040008403007988 */ /* 0x000fe20008000c08 */
[----:B------:R-:W-:Y:S02]  /*2900*/  F2FP.F16.F32.PACK_AB R38, R41, R40 ;  /* 0x000000282926723e */ /* 0x000fe400000000ff */
[----:B------:R-:W-:Y:S01]  /*2910*/  F2FP.F16.F32.PACK_AB R39, R43, R42 ;  /* 0x0000002a2b27723e */ /* 0x000fe200000000ff */
[----:B------:R-:W-:Y:S01]  /*2920*/  STS.128 [R3+UR8+0x8000], R84 ;  /* 0x0080005403007988 */ /* 0x000fe20008000c08 */
[----:B------:R-:W-:-:S02]  /*2930*/  F2FP.F16.F32.PACK_AB R45, R47, R46 ;  /* 0x0000002e2f2d723e */ /* 0x000fc400000000ff */
[----:B------:R-:W-:Y:S01]  /*2940*/  F2FP.F16.F32.PACK_AB R52, R53, R52 ;  /* 0x000000343534723e */ /* 0x000fe200000000ff */
[----:B------:R4:W-:Y:S01]  /*2950*/  STS.128 [R3+UR8+0xc000], R20 ;  /* 0x00c0001403007988 */ /* 0x0009e20008000c08 */
[----:B--2---:R-:W-:Y:S02]  /*2960*/  LOP3.LUT R4, R0, 0x40, RZ, 0x3c, !PT ;  /* 0x0000004000047812 */ /* 0x004fe400078e3cff */
[----:B------:R-:W-:Y:S01]  /*2970*/  F2FP.F16.F32.PACK_AB R46, R49, R48 ;  /* 0x00000030312e723e */ /* 0x000fe200000000ff */
[----:B------:R2:W-:Y:S01]  /*2980*/  STS.128 [R8+UR8], R120 ;  /* 0x0000007808007988 */ /* 0x0005e20008000c08 */
[----:B------:R-:W-:Y:S02]  /*2990*/  F2FP.F16.F32.PACK_AB R47, R51, R50 ;  /* 0x00000032332f723e */ /* 0x000fe400000000ff */
[----:B------:R-:W-:Y:S01]  /*29a0*/  F2FP.F16.F32.PACK_AB R53, R55, R54 ;  /* 0x000000363735723e */ /* 0x000fe200000000ff */
[----:B------:R2:W-:Y:S01]  /*29b0*/  STS.128 [R8+UR8+0x4000], R72 ;  /* 0x0040004808007988 */ /* 0x0005e20008000c08 */
[----:B------:R-:W-:-:S02]  /*29c0*/  F2FP.F16.F32.PACK_AB R60, R61, R60 ;  /* 0x0000003c3d3c723e */ /* 0x000fc400000000ff */
[C---:B---3--:R-:W-:Y:S01]  /*29d0*/  LOP3.LUT R2, R0.reuse, 0x50, RZ, 0x3c, !PT ;  /* 0x0000005000027812 */ /* 0x048fe200078e3cff */
[----:B------:R2:W-:Y:S01]  /*29e0*/  STS.128 [R8+UR8+0x8000], R92 ;  /* 0x0080005c08007988 */ /* 0x0005e20008000c08 */
[----:B------:R-:W-:Y:S02]  /*29f0*/  F2FP.F16.F32.PACK_AB R54, R57, R56 ;  /* 0x000000383936723e */ /* 0x000fe400000000ff */
[----:B------:R-:W-:Y:S01]  /*2a00*/  F2FP.F16.F32.PACK_AB R55, R59, R58 ;  /* 0x0000003a3b37723e */ /* 0x000fe200000000ff */
[----:B------:R2:W-:Y:S01]  /*2a10*/  STS.128 [R8+UR8+0xc000], R28 ;  /* 0x00c0001c08007988 */ /* 0x0005e20008000c08 */
[----:B------:R-:W-:Y:S02]  /*2a20*/  F2FP.F16.F32.PACK_AB R61, R63, R62 ;  /* 0x0000003e3f3d723e */ /* 0x000fe400000000ff */
[----:B----4-:R-:W-:Y:S01]  /*2a30*/  LOP3.LUT R3, R0, 0x60, RZ, 0x3c, !PT ;  /* 0x0000006000037812 */ /* 0x010fe200078e3cff */
[----:B------:R2:W-:Y:S01]  /*2a40*/  STS.128 [R4+UR8], R128 ;  /* 0x0000008004007988 */ /* 0x0005e20008000c08 */
[----:B------:R-:W-:-:S02]  /*2a50*/  F2FP.F16.F32.PACK_AB R62, R65, R64 ;  /* 0x00000040413e723e */ /* 0x000fc400000000ff */
[----:B------:R-:W-:Y:S01]  /*2a60*/  F2FP.F16.F32.PACK_AB R63, R67, R66 ;  /* 0x00000042433f723e */ /* 0x000fe200000000ff */
[----:B------:R2:W-:Y:S01]  /*2a70*/  STS.128 [R4+UR8+0x4000], R80 ;  /* 0x0040005004007988 */ /* 0x0005e20008000c08 */
[----:B------:R-:W-:-:S03]  /*2a80*/  LOP3.LUT R0, R0, 0x70, RZ, 0x3c, !PT ;  /* 0x0000007000007812 */ /* 0x000fc600078e3cff */
[----:B------:R2:W-:Y:S04]  /*2a90*/  STS.128 [R4+UR8+0x8000], R100 ;  /* 0x0080006404007988 */ /* 0x0005e80008000c08 */
[----:B------:R2:W-:Y:S04]  /*2aa0*/  STS.128 [R4+UR8+0xc000], R36 ;  /* 0x00c0002404007988 */ /* 0x0005e80008000c08 */
[----:B------:R2:W-:Y:S04]  /*2ab0*/  STS.128 [R2+UR8], R136 ;  /* 0x0000008802007988 */ /* 0x0005e80008000c08 */
[----:B------:R2:W-:Y:S04]  /*2ac0*/  STS.128 [R2+UR8+0x4000], R88 ;  /* 0x0040005802007988 */ /* 0x0005e80008000c08 */
        /* <DEDUP_REMOVED lines=9> */
[----:B------:R2:W-:Y:S01]  /*2b60*/  STS.128 [R0+UR8+0xc000], R60 ;  /* 0x00c0003c00007988 */ /* 0x0005e20008000c08 */
[----:B------:R3:W-:Y:S06]  /*2b70*/  MEMBAR.ALL.CTA ;  /* 0x0000000000007992 */ /* 0x0007ec0000008000 */
[----:B---3--:R-:W3:Y:S02]  /*2b80*/  FENCE.VIEW.ASYNC.S ;  /* 0x00000000000073c6 */ /* 0x008ee40000000000 */
[----:B---3--:R-:W-:Y:S06]  /*2b90*/  BAR.SYNC.DEFER_BLOCKING 0x0 ;  /* 0x0000000000007b1d */ /* 0x008fec0000010000 */
[----:B------:R2:W-:Y:S01]  /*2ba0*/  UTMASTG.2D [UR12], [UR4] ;  /* 0x0000000c040073b5 */ /* 0x0005e20008008000 */
[----:B------:R0:W-:Y:S01]  /*2bb0*/  UTMACMDFLUSH ;  /* 0x00000000000079b7 */ /* 0x0001e20000000000 */
[----:B------:R-:W-:-:S04]  /*2bc0*/  DEPBAR.LE SB0, 0x0 ;  /* 0x000080000000791a */ /* 0x000fc80000000000 */
[----:B------:R-:W-:Y:S08]  /*2bd0*/  BAR.SYNC.DEFER_BLOCKING 0x0 ;  /* 0x0000000000007b1d */ /* 0x000ff00000010000 */
[----:B------:R-:W-:Y:S06]  /*2be0*/  BAR.SYNC.DEFER_BLOCKING 0x0 ;  /* 0x0000000000007b1d */ /* 0x000fec0000010000 */
[----:B--2---:R-:W-:Y:S05]  /*2bf0*/  @P2 BRA `(.L_x_63) ;  /* 0x0000000000a02947 */ /* 0x004fea0003800000 */
[----:B------:R-:W2:Y:S01]  /*2c00*/  S2UR UR5, SR_CgaCtaId ;  /* 0x00000000000579c3 */ /* 0x000ea20000008800 */
[----:B------:R-:W-:Y:S01]  /*2c10*/  NOP ;  /* 0x0000000000007918 */ /* 0x000fe20000000000 */
[----:B------:R-:W-:Y:S01]  /*2c20*/  UMOV UR4, 0x50 ;  /* 0x0000005000047882 */ /* 0x000fe20000000000 */
[----:B------:R-:W-:Y:S02]  /*2c30*/  IMAD.U32 R0, RZ, RZ, UR26 ;  /* 0x0000001aff007e24 */ /* 0x000fe4000f8e00ff */
[----:B------:R-:W-:Y:S02]  /*2c40*/  IMAD.MOV.U32 R3, RZ, RZ, 0xff ;  /* 0x000000ffff037424 */ /* 0x000fe400078e00ff */
[----:B------:R-:W-:Y:S01]  /*2c50*/  IMAD.MOV.U32 R7, RZ, RZ, 0x1 ;  /* 0x00000001ff077424 */ /* 0x000fe200078e00ff */
[----:B------:R-:W-:-:S04]  /*2c60*/  LOP3.LUT R0, R0, 0xffff, RZ, 0xc0, !PT ;  /* 0x0000ffff00007812 */ /* 0x000fc800078ec0ff */
[----:B------:R-:W-:-:S05]  /*2c70*/  SHF.R.U32.HI R0, RZ, 0x5, R0 ;  /* 0x00000005ff007819 */ /* 0x000fca0000011600 */
[----:B------:R-:W-:Y:S01]  /*2c80*/  VIADD R2, R0, 0x10 ;  /* 0x0000001000027836 */ /* 0x000fe20000000000 */
[----:B------:R-:W-:Y:S01]  /*2c90*/  SHF.L.U32 R0, R3, R0, RZ ;  /* 0x0000000003007219 */ /* 0x000fe200000006ff */
[----:B--2---:R-:W-:-:S03]  /*2ca0*/  ULEA UR6, UR5, UR4, 0x18 ;  /* 0x0000000405067291 */ /* 0x004fc6000f8ec0ff */
[----:B------:R-:W-:-:S04]  /*2cb0*/  SHF.L.U32 R3, R7, R2, RZ ;  /* 0x0000000207037219 */ /* 0x000fc800000006ff */
[----:B------:R-:W-:Y:S02]  /*2cc0*/  LOP3.LUT R0, R3, R0, RZ, 0xfc, !PT ;  /* 0x0000000003007212 */ /* 0x000fe400078efcff */
[----:B------:R-:W2:Y:S02]  /*2cd0*/  LDS R5, [UR6] ;  /* 0x00000006ff057984 */ /* 0x000ea40008000800 */
[C---:B------:R-:W-:Y:S02]  /*2ce0*/  LOP3.LUT R2, R0.reuse, 0xffff, RZ, 0xc0, !PT ;  /* 0x0000ffff00027812 */ /* 0x040fe400078ec0ff */
[----:B--2---:R-:W-:-:S04]  /*2cf0*/  LOP3.LUT R3, R0, 0xffff, R5, 0x80, !PT ;  /* 0x0000ffff00037812 */ /* 0x004fc800078e8005 */
[----:B------:R-:W-:-:S13]  /*2d00*/  ISETP.NE.AND P0, PT, R3, R2, PT ;  /* 0x000000020300720c */ /* 0x000fda0003f05270 */
[----:B------:R-:W-:Y:S05]  /*2d10*/  @P0 BRA `(.L_x_64) ;  /* 0x0000000000500947 */ /* 0x000fea0003800000 */
[----:B------:R-:W-:Y:S02]  /*2d20*/  SHF.R.U32.HI R5, RZ, 0x10, R5 ;  /* 0x00000010ff057819 */ /* 0x000fe40000011605 */
[----:B------:R-:W-:-:S04]  /*2d30*/  SHF.R.U32.HI R2, RZ, 0x10, R0 ;  /* 0x00000010ff027819 */ /* 0x000fc80000011600 */
[----:B------:R-:W-:-:S04]  /*2d40*/  LOP3.LUT R5, R5, R2, RZ, 0xc0, !PT ;  /* 0x0000000205057212 */ /* 0x000fc800078ec0ff */
[----:B------:R-:W-:-:S13]  /*2d50*/  ISETP.NE.AND P0, PT, R5, R2, PT ;  /* 0x000000020500720c */ /* 0x000fda0003f05270 */
[----:B------:R-:W-:Y:S05]  /*2d60*/  @P0 BRA `(.L_x_65) ;  /* 0x0000000000300947 */ /* 0x000fea0003800000 */
[----:B------:R-:W-:Y:S01]  /*2d70*/  R2UR UR4, R0 ;  /* 0x00000000000472ca */ /* 0x000fe200000e0000 */
[----:B------:R-:W-:Y:S01]  /*2d80*/  VOTEU.ANY UR5, UPT, PT ;  /* 0x0000000000057886 */ /* 0x000fe200038e0100 */
[----:B------:R-:W2:Y:S01]  /*2d90*/  S2R R0, SR_LANEID ;  /* 0x0000000000007919 */ /* 0x000ea20000000000 */
[----:B------:R-:W-:-:S10]  /*2da0*/  UFLO.U32 UR5, UR5 ;  /* 0x00000005000572bd */ /* 0x000fd400080e0000 */
[----:B------:R-:W-:-:S06]  /*2db0*/  ULOP3.LUT UR4, URZ, UR4, URZ, 0x33, !UPT ;  /* 0x00000004ff047292 */ /* 0x000fcc000f8e33ff */
[----:B------:R-:W-:-:S04]  /*2dc0*/  IMAD.U32 R2, RZ, RZ, UR4 ;  /* 0x00000004ff027e24 */ /* 0x000fc8000f8e00ff */
[----:B------:R-:W3:Y:S02]  /*2dd0*/  REDUX UR7, R2 ;  /* 0x00000000020773c4 */ /* 0x000ee40000000000 */
[----:B------:R4:W-:Y:S01]  /*2de0*/  UTCATOMSWS.AND URZ, UR4 ;  /* 0x0000000400ff79e3 */ /* 0x0009e20008000000 */
[----:B--2---:R-:W-:Y:S01]  /*2df0*/  ISETP.EQ.U32.AND P0, PT, R0, UR5, PT ;  /* 0x0000000500007c0c */ /* 0x004fe2000bf02070 */
[----:B---3--:R-:W-:-:S12]  /*2e00*/  IMAD.U32 R0, RZ, RZ, UR7 ;  /* 0x00000007ff007e24 */ /* 0x008fd8000f8e00ff */
[----:B------:R4:W-:Y:S01]  /*2e10*/  @P0 ATOMS.AND RZ, [UR6], R0 ;  /* 0x00000000ffff098c */ /* 0x0009e2000a800006 */
[----:B------:R-:W-:Y:S05]  /*2e20*/  BRA `(.L_x_63) ;  /* 0x0000000000147947 */ /* 0x000fea0003800000 */
.L_x_65:
[----:B------:R-:W-:-:S07]  /*2e30*/  MOV R2, 0x2e50 ;  /* 0x00002e5000027802 */ /* 0x000fce0000000f00 */
[----:B-1----:R-:W-:Y:S05]  /*2e40*/  CALL.REL.NOINC `($__internal_0_$__cuda_sm10x_tcgen05_guardrail_trap_col_being_dealloced_not_returned_by_alloc) ;  /* 0x0000000000447944 */ /* 0x002fea0003c00000 */
[----:B------:R-:W-:Y:S05]  /*2e50*/  BRA `(.L_x_63) ;  /* 0x0000000000087947 */ /* 0x000fea0003800000 */
.L_x_64:
[----:B------:R-:W-:-:S07]  /*2e60*/  MOV R2, 0x2e80 ;  /* 0x00002e8000027802 */ /* 0x000fce0000000f00 */
[----:B-1----:R-:W-:Y:S05]  /*2e70*/  CALL.REL.NOINC `($__internal_2_$__cuda_sm10x_tcgen05_guardrail_trap_unallocated_columns_being_dealloced) ;  /* 0x0000000000507944 */ /* 0x002fea0003c00000 */
.L_x_63:
[----:B------:R-:W-:Y:S01]  /*2e80*/  NOP ;  /* 0x0000000000007918 */ /* 0x000fe20000000000 */
[----:B----4-:R-:W-:Y:S05]  /*2e90*/  EXIT ;  /* 0x000000000000794d */ /* 0x010fea0003800000 */
.L_x_54:
[----:B------:R-:W2:Y:S02]  /*2ea0*/  SYNCS.PHASECHK.TRANS64.TRYWAIT P0, [UR8+0x6000], RZ ;  /* 0x006000ffff0075a7 */ /* 0x000ea40008001108 */
[----:B--2---:R-:W-:Y:S05]  /*2eb0*/  @!P0 BRA `(.L_x_54) ;  /* 0xfffffffc00f88947 */ /* 0x004fea000383ffff */
[----:B------:R-:W-:Y:S05]  /*2ec0*/  BRA `(.L_x_66) ;  /* 0xffffffec00107947 */ /* 0x000fea000383ffff */
.L_x_56:
[----:B------:R-:W2:Y:S02]  /*2ed0*/  SYNCS.PHASECHK.TRANS64.TRYWAIT P1, [UR8+0x6010], RZ ;  /* 0x006010ffff0075a7 */ /* 0x000ea40008021108 */
[----:B--2---:R-:W-:Y:S05]  /*2ee0*/  @!P1 BRA `(.L_x_56) ;  /* 0xfffffffc00f89947 */ /* 0x004fea000383ffff */
[----:B------:R-:W-:Y:S05]  /*2ef0*/  BRA `(.L_x_67) ;  /* 0xffffffec00547947 */ /* 0x000fea000383ffff */
.L_x_57:
[----:B------:R-:W3:Y:S02]  /*2f00*/  SYNCS.PHASECHK.TRANS64.TRYWAIT P0, [UR8+0x6000], R3 ;  /* 0x00600003ff0075a7 */ /* 0x000ee40008001108 */
[----:B---3--:R-:W-:Y:S05]  /*2f10*/  @!P0 BRA `(.L_x_57) ;  /* 0xfffffffc00f88947 */ /* 0x008fea000383ffff */
[----:B------:R-:W-:Y:S05]  /*2f20*/  BRA `(.L_x_68) ;  /* 0xffffffec00c07947 */ /* 0x000fea000383ffff */
.L_x_59:
[----:B------:R-:W3:Y:S02]  /*2f30*/  SYNCS.PHASECHK.TRANS64.TRYWAIT P0, [UR8+0x6010], R3 ;  /* 0x00601003ff0075a7 */ /* 0x000ee40008001108 */
[----:B---3--:R-:W-:Y:S05]  /*2f40*/  @!P0 BRA `(.L_x_59) ;  /* 0xfffffffc00f88947 */ /* 0x008fea000383ffff */
[----:B------:R-:W-:Y:S05]  /*2f50*/  BRA `(.L_x_69) ;  /* 0xffffffec00f87947 */ /* 0x000fea000383ffff */
        .weak           $__internal_0_$__cuda_sm10x_tcgen05_guardrail_trap_col_being_dealloced_not_returned_by_alloc
        .type           $__internal_0_$__cuda_sm10x_tcgen05_guardrail_trap_col_being_dealloced_not_returned_by_alloc,@function
        .size           $__internal_0_$__cuda_sm10x_tcgen05_guardrail_trap_col_being_dealloced_not_returned_by_alloc,($__internal_1_$__cuda_sm10x_tcgen05_guardrail_trap_phase_invalid_during_alloc - $__internal_0_$__cuda_sm10x_tcgen05_guardrail_trap_col_being_dealloced_not_returned_by_alloc)
$__internal_0_$__cuda_sm10x_tcgen05_guardrail_trap_col_being_dealloced_not_returned_by_alloc:
[----:B------:R-:W-:Y:S05]  /*2f60*/  BPT.TRAP 0x1 ;  /* 0x000000040000795c */ /* 0x000fea0000300000 */
[----:B------:R-:W-:-:S04]  /*2f70*/  IMAD.MOV.U32 R3, RZ, RZ, 0x0 ;  /* 0x00000000ff037424 */ /* 0x000fc800078e00ff */
[----:B------:R-:W-:Y:S05]  /*2f80*/  RET.REL.NODEC R2 `(gluon_tcgen05) ;  /* 0xffffffd0021c7950 */ /* 0x000fea0003c3ffff */
        .weak           $__internal_1_$__cuda_sm10x_tcgen05_guardrail_trap_phase_invalid_during_alloc
        .type           $__internal_1_$__cuda_sm10x_tcgen05_guardrail_trap_phase_invalid_during_alloc,@function
        .size           $__internal_1_$__cuda_sm10x_tcgen05_guardrail_trap_phase_invalid_during_alloc,($__internal_2_$__cuda_sm10x_tcgen05_guardrail_trap_unallocated_columns_being_dealloced - $__internal_1_$__cuda_sm10x_tcgen05_guardrail_trap_phase_invalid_during_alloc)
$__internal_1_$__cuda_sm10x_tcgen05_guardrail_trap_phase_invalid_during_alloc:
[----:B------:R-:W-:Y:S05]  /*2f90*/  BPT.TRAP 0x1 ;  /* 0x000000040000795c */ /* 0x000fea0000300000 */
[----:B------:R-:W-:-:S04]  /*2fa0*/  IMAD.MOV.U32 R3, RZ, RZ, 0x0 ;  /* 0x00000000ff037424 */ /* 0x000fc800078e00ff */
[----:B------:R-:W-:Y:S05]  /*2fb0*/  RET.REL.NODEC R2 `(gluon_tcgen05) ;  /* 0xffffffd002107950 */ /* 0x000fea0003c3ffff */
        .weak           $__internal_2_$__cuda_sm10x_tcgen05_guardrail_trap_unallocated_columns_being_dealloced
        .type           $__internal_2_$__cuda_sm10x_tcgen05_guardrail_trap_unallocated_columns_being_dealloced,@function
        .size           $__internal_2_$__cuda_sm10x_tcgen05_guardrail_trap_unallocated_columns_being_dealloced,(.L_x_73 - $__internal_2_$__cuda_sm10x_tcgen05_guardrail_trap_unallocated_columns_being_dealloced)
$__internal_2_$__cuda_sm10x_tcgen05_guardrail_trap_unallocated_columns_being_dealloced:
[----:B------:R-:W-:Y:S05]  /*2fc0*/  BPT.TRAP 0x1 ;  /* 0x000000040000795c */ /* 0x000fea0000300000 */
[----:B------:R-:W-:-:S04]  /*2fd0*/  IMAD.MOV.U32 R3, RZ, RZ, 0x0 ;  /* 0x00000000ff037424 */ /* 0x000fc800078e00ff */
[----:B------:R-:W-:Y:S05]  /*2fe0*/  RET.REL.NODEC R2 `(gluon_tcgen05) ;  /* 0xffffffd002047950 */ /* 0x000fea0003c3ffff */
.L_x_70:
[----:B------:R-:W-:-:S00]  /*2ff0*/  BRA `(.L_x_70) ;  /* 0xfffffffc00fc7947 */ /* 0x000fc0000383ffff */
[----:B------:R-:W-:-:S00]  /*3000*/  NOP ;  /* 0x0000000000007918 */ /* 0x000fc00000000000 */
[----:B------:R-:W-:-:S00]  /*3010*/  NOP ;  /* 0x0000000000007918 */ /* 0x000fc00000000000 */
[----:B------:R-:W-:-:S00]  /*3020*/  NOP ;  /* 0x0000000000007918 */ /* 0x000fc00000000000 */
[----:B------:R-:W-:-:S00]  /*3030*/  NOP ;  /* 0x0000000000007918 */ /* 0x000fc00000000000 */
[----:B------:R-:W-:-:S00]  /*3040*/  NOP ;  /* 0x0000000000007918 */ /* 0x000fc00000000000 */
[----:B------:R-:W-:-:S00]  /*3050*/  NOP ;  /* 0x0000000000007918 */ /* 0x000fc00000000000 */
[----:B------:R-:W-:-:S00]  /*3060*/  NOP ;  /* 0x0000000000007918 */ /* 0x000fc00000000000 */
[----:B------:R-:W-:-:S00]  /*3070*/  NOP ;  /* 0x0000000000007918 */ /* 0x000fc00000000000 */
.L_x_73:


//--------------------- .nv.shared.gluon_tcgen05  --------------------------
	.section	.nv.shared.gluon_tcgen05,"aw",@nobits
	.sectionflags	@""
	.align	16
	.zero		1024


//--------------------- .nv.shared.reserved.0     --------------------------
	.section	.nv.shared.reserved.0,"aw",@nobits
	.align	8
	.weak		__nv_reservedSMEM_offset_0_alias
	.size		__nv_reservedSMEM_offset_0_alias, 0, 64
	.other		__nv_reservedSMEM_offset_0_alias,@"STO_CUDA_RESERVED_SHARED STV_DEFAULT"
__nv_reservedSMEM_offset_0_alias:
	.zero		0
.nv.shared.reserved.0:
	.zero		64
	.weak		__nv_reservedSMEM_allocation_phase
	.type		__nv_reservedSMEM_allocation_phase,@object
	.size		__nv_reservedSMEM_allocation_phase,(.L_0 - __nv_reservedSMEM_allocation_phase)
__nv_reservedSMEM_allocation_phase:
	.zero		1
.L_0:
	.zero		7
	.weak		__nv_reservedSMEM_devtool_atexit_pc
	.type		__nv_reservedSMEM_devtool_atexit_pc,@object
	.size		__nv_reservedSMEM_devtool_atexit_pc,(__nv_reservedSMEM_allocation_mask - __nv_reservedSMEM_devtool_atexit_pc)
__nv_reservedSMEM_devtool_atexit_pc:
	.zero		8
	.weak		__nv_reservedSMEM_allocation_mask
	.type		__nv_reservedSMEM_allocation_mask,@object
	.size		__nv_reservedSMEM_allocation_mask,(.L_2 - __nv_reservedSMEM_allocation_mask)
__nv_reservedSMEM_allocation_mask:
	.zero		4
.L_2:


//--------------------- .nv.constant0.gluon_tcgen05 --------------------------
	.section	.nv.constant0.gluon_tcgen05,"a",@progbits
	.sectionflags	@""
	.align	4
.nv.constant0.gluon_tcgen05:
	.zero		976


//--------------------- SYMBOLS --------------------------

	.type		.nv.reservedSmem.offset0,@object
	.size		.nv.reservedSmem.offset0,0x4
	.type		.nv.reservedSmem.cap,@object
	.size		.nv.reservedSmem.cap,0x4
